// auto-generated by cutlass_sweep.epilogue — config: {"arch": "sm_100", "cluster_m": 1, "cluster_n": 1, "dtype": "bf16", "fusion": "silu", "tile_k": 64, "tile_m": 128, "tile_n": 64}
#include "cutlass/cutlass.h"
#include "cutlass/gemm/collective/collective_builder.hpp"
#include "cutlass/gemm/device/gemm_universal_adapter.h"
#include "cutlass/gemm/kernel/gemm_universal.hpp"
#include "cutlass/epilogue/collective/collective_builder.hpp"
#include "cutlass/epilogue/fusion/operations.hpp"
#include "cutlass/epilogue/thread/activation.h"

using Elem = cutlass::bfloat16_t;
using Acc  = float;
using TileShape    = cute::Shape<cute::_128, cute::_64, cute::_64>;
using ClusterShape = cute::Shape<cute::_1, cute::_1, cute::_1>;
using FusionOp     = cutlass::epilogue::fusion::LinCombEltAct<cutlass::epilogue::thread::SiLu, Elem, Acc>;

using CollectiveEpilogue = typename cutlass::epilogue::collective::CollectiveBuilder<
    cutlass::arch::Sm100, cutlass::arch::OpClassTensorOp,
    TileShape, ClusterShape,
    cutlass::epilogue::collective::EpilogueTileAuto,
    Acc, Acc,
    Elem, cutlass::layout::RowMajor, 128 / cutlass::sizeof_bits<Elem>::value,
    Elem, cutlass::layout::RowMajor, 128 / cutlass::sizeof_bits<Elem>::value,
    cutlass::epilogue::collective::EpilogueScheduleAuto,
    FusionOp
  >::CollectiveOp;

using CollectiveMainloop = typename cutlass::gemm::collective::CollectiveBuilder<
    cutlass::arch::Sm100, cutlass::arch::OpClassTensorOp,
    Elem, cutlass::layout::RowMajor, 128 / cutlass::sizeof_bits<Elem>::value,
    Elem, cutlass::layout::ColumnMajor, 128 / cutlass::sizeof_bits<Elem>::value,
    Acc,
    TileShape, ClusterShape,
    cutlass::gemm::collective::StageCountAutoCarveout<
        static_cast<int>(sizeof(typename CollectiveEpilogue::SharedStorage))>,
    cutlass::gemm::collective::KernelScheduleAuto
  >::CollectiveOp;

using GemmKernel = cutlass::gemm::kernel::GemmUniversal<
    cute::Shape<int,int,int,int>, CollectiveMainloop, CollectiveEpilogue>;
using Gemm = cutlass::gemm::device::GemmUniversalAdapter<GemmKernel>;

auto* _anchor = &cutlass::device_kernel<GemmKernel>;


// ===== COMPILED SASS (sm_100a) =====

	.target	sm_100a

	.elftype	@"ET_EXEC"


//--------------------- .note.nv.tkinfo           --------------------------
	.section	.note.nv.tkinfo,"",@"SHT_NOTE"
	.sectionflags	@"SHF_NOTE_NV_TKINFO"
	.tkinfo
        /*0018*/ 	.word	0x00000002
        /*0030*/ 	.string	""
        /*0030*/ 	.string	"ptxas"
        /*0030*/ 	.string	"Cuda compilation tools, release 13.0, V13.0.88"
        /*0030*/ 	.string	"Build cuda_13.0.r13.0/compiler.36424714_0"
        /*0030*/ 	.string	"-arch sm_100a -m 64 "



//--------------------- .note.nv.cuinfo           --------------------------
	.section	.note.nv.cuinfo,"",@"SHT_NOTE"
	.sectionflags	@"SHF_NOTE_NV_CUINFO"
        /*0018*/ 	.short	0x0002
        /*001a*/ 	.short	0x0064
        /*001c*/ 	.short	0x0082
	.zero		2


//--------------------- .nv.info                  --------------------------
	.section	.nv.info,"",@"SHT_CUDA_INFO"
	.align	4


	//----- nvinfo : EIATTR_REGCOUNT
	.align		4
        /*0000*/ 	.byte	0x04, 0x2f
        /*0002*/ 	.short	(.L_19 - .L_18)
	.align		4
.L_18:
        /*0004*/ 	.word	index@(_ZN7cutlass13device_kernelINS_4gemm6kernel13GemmUniversalIN4cute5tupleIJiiiiEEENS1_10collective13CollectiveMmaINS1_35MainloopSm100TmaUmmaWarpSpecializedILi8ELi2ELi4ENS5_IJNS4_1CILi1EEESB_SB_EEEEENS5_IJNSA_ILi128EEENSA_ILi64EEESF_EEENS_10bfloat16_tENS5_IJlSB_lEEESH_SI_NS4_8TiledMMAINS4_8MMA_AtomIJNS4_20SM100_MMA_F16BF16_SSISH_SH_fLi128ELi64ELNS4_4UMMA5MajorE0ELSN_0ELNSM_7ScaleInE0ELSO_0EEEEEENS4_6LayoutISC_NS5_IJNSA_ILi0EEESS_SS_EEEEENS5_IJNS4_10UnderscoreESV_SV_EEEEENS4_13SM90_TMA_LOADENS4_14ComposedLayoutINS4_7SwizzleILi3ELi4ELi3EEENS4_18smem_ptr_flag_bitsILi16EEENSR_INS5_IJNSA_ILi8EEESF_EEENS5_IJSF_SB_EEEEEEEvNS4_8identityESY_S18_vS19_EENS_8epilogue10collective18CollectiveEpilogueINS1B_23Sm100TmaWarpSpecializedILi3ELi2ELi32ELb1ELb0EEEJSG_NS5_IJNSR_ISE_SB_EENSR_INSA_ILi32EEESB_EEEEESH_SI_SH_SI_NS1B_6fusion15FusionCallbacksIS1F_NS1K_13LinCombEltActINS1B_6thread4SiLuESH_fSH_fLNS_15FloatRoundStyleE2EEESG_S1J_JEEENS4_5SM1004TMEM4LOAD26SM100_TMEM_LOAD_32dp32b32xESY_NSZ_INS10_ILi2ELi4ELi3EEES13_NSR_INS5_IJS14_S1H_EEENS5_IJS1H_SB_EEEEEEENS4_39AutoVectorizingCopyWithAssumedAlignmentILi128EEENS4_14SM90_TMA_STOREES20_S22_S22_EEEvvEEEEvNT_6ParamsE)
        /*0008*/ 	.word	0x000000a5


	//----- nvinfo : EIATTR_FRAME_SIZE
	.align		4
.L_19:
        /*000c*/ 	.byte	0x04, 0x11
        /*000e*/ 	.short	(.L_21 - .L_20)
	.align		4
.L_20:
        /*0010*/ 	.word	index@($__internal_3_$__cuda_sm20_rcp_rn_f32_slowpath)
        /*0014*/ 	.word	0x00000000


	//----- nvinfo : EIATTR_FRAME_SIZE
	.align		4
.L_21:
        /*0018*/ 	.byte	0x04, 0x11
        /*001a*/ 	.short	(.L_23 - .L_22)
	.align		4
.L_22:
        /*001c*/ 	.word	index@($__internal_2_$__cuda_sm10x_tcgen05_guardrail_trap_unallocated_columns_being_dealloced)
        /*0020*/ 	.word	0x00000000


	//----- nvinfo : EIATTR_FRAME_SIZE
	.align		4
.L_23:
        /*0024*/ 	.byte	0x04, 0x11
        /*0026*/ 	.short	(.L_25 - .L_24)
	.align		4
.L_24:
        /*0028*/ 	.word	index@($__internal_1_$__cuda_sm10x_tcgen05_guardrail_trap_phase_invalid_during_alloc)
        /*002c*/ 	.word	0x00000000


	//----- nvinfo : EIATTR_FRAME_SIZE
	.align		4
.L_25:
        /*0030*/ 	.byte	0x04, 0x11
        /*0032*/ 	.short	(.L_27 - .L_26)
	.align		4
.L_26:
        /*0034*/ 	.word	index@($__internal_0_$__cuda_sm10x_tcgen05_guardrail_trap_col_being_dealloced_not_returned_by_alloc)
        /*0038*/ 	.word	0x00000000


	//----- nvinfo : EIATTR_FRAME_SIZE
	.align		4
.L_27:
        /*003c*/ 	.byte	0x04, 0x11
        /*003e*/ 	.short	(.L_29 - .L_28)
	.align		4
.L_28:
        /*0040*/ 	.word	index@(_ZN7cutlass13device_kernelINS_4gemm6kernel13GemmUniversalIN4cute5tupleIJiiiiEEENS1_10collective13CollectiveMmaINS1_35MainloopSm100TmaUmmaWarpSpecializedILi8ELi2ELi4ENS5_IJNS4_1CILi1EEESB_SB_EEEEENS5_IJNSA_ILi128EEENSA_ILi64EEESF_EEENS_10bfloat16_tENS5_IJlSB_lEEESH_SI_NS4_8TiledMMAINS4_8MMA_AtomIJNS4_20SM100_MMA_F16BF16_SSISH_SH_fLi128ELi64ELNS4_4UMMA5MajorE0ELSN_0ELNSM_7ScaleInE0ELSO_0EEEEEENS4_6LayoutISC_NS5_IJNSA_ILi0EEESS_SS_EEEEENS5_IJNS4_10UnderscoreESV_SV_EEEEENS4_13SM90_TMA_LOADENS4_14ComposedLayoutINS4_7SwizzleILi3ELi4ELi3EEENS4_18smem_ptr_flag_bitsILi16EEENSR_INS5_IJNSA_ILi8EEESF_EEENS5_IJSF_SB_EEEEEEEvNS4_8identityESY_S18_vS19_EENS_8epilogue10collective18CollectiveEpilogueINS1B_23Sm100TmaWarpSpecializedILi3ELi2ELi32ELb1ELb0EEEJSG_NS5_IJNSR_ISE_SB_EENSR_INSA_ILi32EEESB_EEEEESH_SI_SH_SI_NS1B_6fusion15FusionCallbacksIS1F_NS1K_13LinCombEltActINS1B_6thread4SiLuESH_fSH_fLNS_15FloatRoundStyleE2EEESG_S1J_JEEENS4_5SM1004TMEM4LOAD26SM100_TMEM_LOAD_32dp32b32xESY_NSZ_INS10_ILi2ELi4ELi3EEES13_NSR_INS5_IJS14_S1H_EEENS5_IJS1H_SB_EEEEEEENS4_39AutoVectorizingCopyWithAssumedAlignmentILi128EEENS4_14SM90_TMA_STOREES20_S22_S22_EEEvvEEEEvNT_6ParamsE)
        /*0044*/ 	.word	0x00000000


	//----- nvinfo : EIATTR_MIN_STACK_SIZE
	.align		4
.L_29:
        /*0048*/ 	.byte	0x04, 0x12
        /*004a*/ 	.short	(.L_31 - .L_30)
	.align		4
.L_30:
        /*004c*/ 	.word	index@(_ZN7cutlass13device_kernelINS_4gemm6kernel13GemmUniversalIN4cute5tupleIJiiiiEEENS1_10collective13CollectiveMmaINS1_35MainloopSm100TmaUmmaWarpSpecializedILi8ELi2ELi4ENS5_IJNS4_1CILi1EEESB_SB_EEEEENS5_IJNSA_ILi128EEENSA_ILi64EEESF_EEENS_10bfloat16_tENS5_IJlSB_lEEESH_SI_NS4_8TiledMMAINS4_8MMA_AtomIJNS4_20SM100_MMA_F16BF16_SSISH_SH_fLi128ELi64ELNS4_4UMMA5MajorE0ELSN_0ELNSM_7ScaleInE0ELSO_0EEEEEENS4_6LayoutISC_NS5_IJNSA_ILi0EEESS_SS_EEEEENS5_IJNS4_10UnderscoreESV_SV_EEEEENS4_13SM90_TMA_LOADENS4_14ComposedLayoutINS4_7SwizzleILi3ELi4ELi3EEENS4_18smem_ptr_flag_bitsILi16EEENSR_INS5_IJNSA_ILi8EEESF_EEENS5_IJSF_SB_EEEEEEEvNS4_8identityESY_S18_vS19_EENS_8epilogue10collective18CollectiveEpilogueINS1B_23Sm100TmaWarpSpecializedILi3ELi2ELi32ELb1ELb0EEEJSG_NS5_IJNSR_ISE_SB_EENSR_INSA_ILi32EEESB_EEEEESH_SI_SH_SI_NS1B_6fusion15FusionCallbacksIS1F_NS1K_13LinCombEltActINS1B_6thread4SiLuESH_fSH_fLNS_15FloatRoundStyleE2EEESG_S1J_JEEENS4_5SM1004TMEM4LOAD26SM100_TMEM_LOAD_32dp32b32xESY_NSZ_INS10_ILi2ELi4ELi3EEES13_NSR_INS5_IJS14_S1H_EEENS5_IJS1H_SB_EEEEEEENS4_39AutoVectorizingCopyWithAssumedAlignmentILi128EEENS4_14SM90_TMA_STOREES20_S22_S22_EEEvvEEEEvNT_6ParamsE)
        /*0050*/ 	.word	0x00000000
.L_31:


//--------------------- .nv.compat                --------------------------
	.section	.nv.compat,"",@"SHT_CUDA_COMPAT_INFO"
	.align	4
        /*0000*/ 	.byte	0x02, 0x09, 0x01, 0x00, 0x02, 0x02, 0x02, 0x00, 0x02, 0x05, 0x05, 0x00, 0x03, 0x07, 0x01, 0x01
        /*0010*/ 	.byte	0x02, 0x03, 0x01, 0x00, 0x02, 0x06, 0x01, 0x00, 0x04, 0x0b, 0x08, 0x00, 0x09, 0x00, 0x00, 0x00
        /*0020*/ 	.byte	0x00, 0x00, 0x00, 0x00


//--------------------- .nv.info._ZN7cutlass13device_kernelINS_4gemm6kernel13GemmUniversalIN4cute5tupleIJiiiiEEENS1_10collective13CollectiveMmaINS1_35MainloopSm100TmaUmmaWarpSpecializedILi8ELi2ELi4ENS5_IJNS4_1CILi1EEESB_SB_EEEEENS5_IJNSA_ILi128EEENSA_ILi64EEESF_EEENS_10bfloat16_tENS5_IJlSB_lEEESH_SI_NS4_8TiledMMAINS4_8MMA_AtomIJNS4_20SM100_MMA_F16BF16_SSISH_SH_fLi128ELi64ELNS4_4UMMA5MajorE0ELSN_0ELNSM_7ScaleInE0ELSO_0EEEEEENS4_6LayoutISC_NS5_IJNSA_ILi0EEESS_SS_EEEEENS5_IJNS4_10UnderscoreESV_SV_EEEEENS4_13SM90_TMA_LOADENS4_14ComposedLayoutINS4_7SwizzleILi3ELi4ELi3EEENS4_18smem_ptr_flag_bitsILi16EEENSR_INS5_IJNSA_ILi8EEESF_EEENS5_IJSF_SB_EEEEEEEvNS4_8identityESY_S18_vS19_EENS_8epilogue10collective18CollectiveEpilogueINS1B_23Sm100TmaWarpSpecializedILi3ELi2ELi32ELb1ELb0EEEJSG_NS5_IJNSR_ISE_SB_EENSR_INSA_ILi32EEESB_EEEEESH_SI_SH_SI_NS1B_6fusion15FusionCallbacksIS1F_NS1K_13LinCombEltActINS1B_6thread4SiLuESH_fSH_fLNS_15FloatRoundStyleE2EEESG_S1J_JEEENS4_5SM1004TMEM4LOAD26SM100_TMEM_LOAD_32dp32b32xESY_NSZ_INS10_ILi2ELi4ELi3EEES13_NSR_INS5_IJS14_S1H_EEENS5_IJS1H_SB_EEEEEEENS4_39AutoVectorizingCopyWithAssumedAlignmentILi128EEENS4_14SM90_TMA_STOREES20_S22_S22_EEEvvEEEEvNT_6ParamsE --------------------------
	.section	.nv.info._ZN7cutlass13device_kernelINS_4gemm6kernel13GemmUniversalIN4cute5tupleIJiiiiEEENS1_10collective13CollectiveMmaINS1_35MainloopSm100TmaUmmaWarpSpecializedILi8ELi2ELi4ENS5_IJNS4_1CILi1EEESB_SB_EEEEENS5_IJNSA_ILi128EEENSA_ILi64EEESF_EEENS_10bfloat16_tENS5_IJlSB_lEEESH_SI_NS4_8TiledMMAINS4_8MMA_AtomIJNS4_20SM100_MMA_F16BF16_SSISH_SH_fLi128ELi64ELNS4_4UMMA5MajorE0ELSN_0ELNSM_7ScaleInE0ELSO_0EEEEEENS4_6LayoutISC_NS5_IJNSA_ILi0EEESS_SS_EEEEENS5_IJNS4_10UnderscoreESV_SV_EEEEENS4_13SM90_TMA_LOADENS4_14ComposedLayoutINS4_7SwizzleILi3ELi4ELi3EEENS4_18smem_ptr_flag_bitsILi16EEENSR_INS5_IJNSA_ILi8EEESF_EEENS5_IJSF_SB_EEEEEEEvNS4_8identityESY_S18_vS19_EENS_8epilogue10collective18CollectiveEpilogueINS1B_23Sm100TmaWarpSpecializedILi3ELi2ELi32ELb1ELb0EEEJSG_NS5_IJNSR_ISE_SB_EENSR_INSA_ILi32EEESB_EEEEESH_SI_SH_SI_NS1B_6fusion15FusionCallbacksIS1F_NS1K_13LinCombEltActINS1B_6thread4SiLuESH_fSH_fLNS_15FloatRoundStyleE2EEESG_S1J_JEEENS4_5SM1004TMEM4LOAD26SM100_TMEM_LOAD_32dp32b32xESY_NSZ_INS10_ILi2ELi4ELi3EEES13_NSR_INS5_IJS14_S1H_EEENS5_IJS1H_SB_EEEEEEENS4_39AutoVectorizingCopyWithAssumedAlignmentILi128EEENS4_14SM90_TMA_STOREES20_S22_S22_EEEvvEEEEvNT_6ParamsE,"",@"SHT_CUDA_INFO"
	.sectionflags	@""
	.align	4


	//----- nvinfo : EIATTR_CUDA_API_VERSION
	.align		4
        /*0000*/ 	.byte	0x04, 0x37
        /*0002*/ 	.short	(.L_33 - .L_32)
.L_32:
        /*0004*/ 	.word	0x00000082


	//----- nvinfo : EIATTR_KPARAM_INFO
	.align		4
.L_33:
        /*0008*/ 	.byte	0x04, 0x17
        /*000a*/ 	.short	(.L_35 - .L_34)
.L_34:
        /*000c*/ 	.word	0x00000000
        /*0010*/ 	.short	0x0000
        /*0012*/ 	.short	0x0000
        /*0014*/ 	.byte	0x00, 0xf0, 0x01, 0x20


	//----- nvinfo : EIATTR_AT_ENTRY_FRAGMENTS
	.align		4
.L_35:
        /*0018*/ 	.byte	0x04, 0x4f
        /*001a*/ 	.short	(.L_37 - .L_36)


	//   ....[0]....
.L_36:
        /*001c*/ 	.word	0x00000006


	//----- nvinfo : EIATTR_RESERVED_SMEM_USED
	.align		4
.L_37:
        /*0020*/ 	.byte	0x01, 0x41
	.zero		2


	//----- nvinfo : EIATTR_SPARSE_MMA_MASK
	.align		4
        /*0024*/ 	.byte	0x03, 0x50
        /*0026*/ 	.short	0x0000


	//----- nvinfo : EIATTR_TCGEN05_1CTA_USED
	.align		4
        /*0028*/ 	.byte	0x01, 0x51
	.zero		2


	//----- nvinfo : EIATTR_MAXREG_COUNT
	.align		4
        /*002c*/ 	.byte	0x03, 0x1b
        /*002e*/ 	.short	0x00ff


	//----- nvinfo : EIATTR_NUM_BARRIERS
	.align		4
        /*0030*/ 	.byte	0x02, 0x4c
        /*0032*/ 	.byte	0x07
	.zero		1


	//----- nvinfo : EIATTR_EXTERNS
	.align		4
        /*0034*/ 	.byte	0x04, 0x0f
        /*0036*/ 	.short	(.L_39 - .L_38)


	//   ....[0]....
	.align		4
.L_38:
        /*0038*/ 	.word	index@(__assertfail)


	//----- nvinfo : EIATTR_MERCURY_ISA_VERSION
	.align		4
.L_39:
        /*003c*/ 	.byte	0x03, 0x5f
        /*003e*/ 	.short	0x0101


	//----- nvinfo : EIATTR_INT_WARP_WIDE_INSTR_OFFSETS
	.align		4
        /*0040*/ 	.byte	0x04, 0x31
        /*0042*/ 	.short	(.L_41 - .L_40)


	//   ....[0]....
.L_40:
        /*0044*/ 	.word	0x00001e00


	//   ....[1]....
        /*0048*/ 	.word	0x00003a80


	//   ....[2]....
        /*004c*/ 	.word	0x00003ab0


	//   ....[3]....
        /*0050*/ 	.word	0x00003b00


	//   ....[4]....
        /*0054*/ 	.word	0x000043f0


	//   ....[5]....
        /*0058*/ 	.word	0x00004410


	//   ....[6]....
        /*005c*/ 	.word	0x000046e0


	//   ....[7]....
        /*0060*/ 	.word	0x00004810


	//----- nvinfo : EIATTR_COOP_GROUP_MASK_REGIDS
	.align		4
.L_41:
        /*0064*/ 	.byte	0x04, 0x29
        /*0066*/ 	.short	(.L_43 - .L_42)


	//   ....[0]....
.L_42:
        /*0068*/ 	.word	0xffffffff


	//   ....[1]....
        /*006c*/ 	.word	0xffffffff


	//   ....[2]....
        /*0070*/ 	.word	0xffffffff


	//   ....[3]....
        /*0074*/ 	.word	0xffffffff


	//   ....[4]....
        /*0078*/ 	.word	0xffffffff


	//   ....[5]....
        /*007c*/ 	.word	0xffffffff


	//   ....[6]....
        /*0080*/ 	.word	0xffffffff


	//   ....[7]....
        /*0084*/ 	.word	0xffffffff


	//   ....[8]....
        /*0088*/ 	.word	0xffffffff


	//   ....[9]....
        /*008c*/ 	.word	0xffffffff


	//   ....[10]....
        /*0090*/ 	.word	0xffffffff


	//   ....[11]....
        /*0094*/ 	.word	0xffffffff


	//   ....[12]....
        /*0098*/ 	.word	0xffffffff


	//----- nvinfo : EIATTR_COOP_GROUP_INSTR_OFFSETS
	.align		4
.L_43:
        /*009c*/ 	.byte	0x04, 0x28
        /*009e*/ 	.short	(.L_45 - .L_44)


	//   ....[0]....
.L_44:
        /*00a0*/ 	.word	0x00000090


	//   ....[1]....
        /*00a4*/ 	.word	0x000004a0


	//   ....[2]....
        /*00a8*/ 	.word	0x00000690


	//   ....[3]....
        /*00ac*/ 	.word	0x00000810


	//   ....[4]....
        /*00b0*/ 	.word	0x00000910


	//   ....[5]....
        /*00b4*/ 	.word	0x00000a80


	//   ....[6]....
        /*00b8*/ 	.word	0x00000c20


	//   ....[7]....
        /*00bc*/ 	.word	0x00001ce0


	//   ....[8]....
        /*00c0*/ 	.word	0x00002d00


	//   ....[9]....
        /*00c4*/ 	.word	0x00002f10


	//   ....[10]....
        /*00c8*/ 	.word	0x00002f40


	//   ....[11]....
        /*00cc*/ 	.word	0x00003970


	//   ....[12]....
        /*00d0*/ 	.word	0x00003ba0


	//----- nvinfo : EIATTR_VRC_CTA_INIT_COUNT
	.align		4
.L_45:
        /*00d4*/ 	.byte	0x02, 0x4a
        /*00d6*/ 	.byte	0x80
	.zero		1


	//----- nvinfo : EIATTR_SYSCALL_OFFSETS
	.align		4
        /*00d8*/ 	.byte	0x04, 0x46
        /*00da*/ 	.short	(.L_47 - .L_46)


	//   ....[0]....
.L_46:
        /*00dc*/ 	.word	0x00005350


	//   ....[1]....
        /*00e0*/ 	.word	0x00005440


	//   ....[2]....
        /*00e4*/ 	.word	0x00005e40


	//----- nvinfo : EIATTR_MBARRIER_INSTR_OFFSETS
	.align		4
.L_47:
        /*00e8*/ 	.byte	0x04, 0x39
        /*00ea*/ 	.short	(.L_49 - .L_48)


	//   ....[0]....
.L_48:
        /*00ec*/ 	.word	0x00000580
        /*00f0*/ 	.word	0x000000ff
        /*00f4*/ 	.word	0x00000000
        /*00f8*/ 	.short	0x0100
        /*00fa*/ 	.byte	0x06
	.zero		1


	//   ....[1]....
        /*00fc*/ 	.word	0x00000590
        /*0100*/ 	.word	0x000000ff
        /*0104*/ 	.word	0x00000040
        /*0108*/ 	.short	0x0100
        /*010a*/ 	.byte	0x06
	.zero		1


	//   ....[2]....
        /*010c*/ 	.word	0x000005a0
        /*0110*/ 	.word	0x000000ff
        /*0114*/ 	.word	0x00000008
        /*0118*/ 	.short	0x0100
        /*011a*/ 	.byte	0x06
	.zero		1


	//   ....[3]....
        /*011c*/ 	.word	0x000005b0
        /*0120*/ 	.word	0x000000ff
        /*0124*/ 	.word	0x00000048
        /*0128*/ 	.short	0x0100
        /*012a*/ 	.byte	0x06
	.zero		1


	//   ....[4]....
        /*012c*/ 	.word	0x000005c0
        /*0130*/ 	.word	0x000000ff
        /*0134*/ 	.word	0x00000010
        /*0138*/ 	.short	0x0100
        /*013a*/ 	.byte	0x06
	.zero		1


	//   ....[5]....
        /*013c*/ 	.word	0x000005d0
        /*0140*/ 	.word	0x000000ff
        /*0144*/ 	.word	0x00000050
        /*0148*/ 	.short	0x0100
        /*014a*/ 	.byte	0x06
	.zero		1


	//   ....[6]....
        /*014c*/ 	.word	0x000005e0
        /*0150*/ 	.word	0x000000ff
        /*0154*/ 	.word	0x00000018
        /*0158*/ 	.short	0x0100
        /*015a*/ 	.byte	0x06
	.zero		1


	//   ....[7]....
        /*015c*/ 	.word	0x000005f0
        /*0160*/ 	.word	0x000000ff
        /*0164*/ 	.word	0x00000058
        /*0168*/ 	.short	0x0100
        /*016a*/ 	.byte	0x06
	.zero		1


	//   ....[8]....
        /*016c*/ 	.word	0x00000600
        /*0170*/ 	.word	0x000000ff
        /*0174*/ 	.word	0x00000020
        /*0178*/ 	.short	0x0100
        /*017a*/ 	.byte	0x06
	.zero		1


	//   ....[9]....
        /*017c*/ 	.word	0x00000610
        /*0180*/ 	.word	0x000000ff
        /*0184*/ 	.word	0x00000060
        /*0188*/ 	.short	0x0100
        /*018a*/ 	.byte	0x06
	.zero		1


	//   ....[10]....
        /*018c*/ 	.word	0x00000620
        /*0190*/ 	.word	0x000000ff
        /*0194*/ 	.word	0x00000028
        /*0198*/ 	.short	0x0100
        /*019a*/ 	.byte	0x06
	.zero		1


	//   ....[11]....
        /*019c*/ 	.word	0x00000630
        /*01a0*/ 	.word	0x000000ff
        /*01a4*/ 	.word	0x00000068
        /*01a8*/ 	.short	0x0100
        /*01aa*/ 	.byte	0x06
	.zero		1


	//   ....[12]....
        /*01ac*/ 	.word	0x00000640
        /*01b0*/ 	.word	0x000000ff
        /*01b4*/ 	.word	0x00000030
        /*01b8*/ 	.short	0x0100
        /*01ba*/ 	.byte	0x06
	.zero		1


	//   ....[13]....
        /*01bc*/ 	.word	0x00000650
        /*01c0*/ 	.word	0x000000ff
        /*01c4*/ 	.word	0x00000070
        /*01c8*/ 	.short	0x0100
        /*01ca*/ 	.byte	0x06
	.zero		1


	//   ....[14]....
        /*01cc*/ 	.word	0x00000660
        /*01d0*/ 	.word	0x000000ff
        /*01d4*/ 	.word	0x00000038
        /*01d8*/ 	.short	0x0100
        /*01da*/ 	.byte	0x06
	.zero		1


	//   ....[15]....
        /*01dc*/ 	.word	0x00000670
        /*01e0*/ 	.word	0x000000ff
        /*01e4*/ 	.word	0x00000078
        /*01e8*/ 	.short	0x0100
        /*01ea*/ 	.byte	0x06
	.zero		1


	//   ....[16]....
        /*01ec*/ 	.word	0x000007a0
        /*01f0*/ 	.word	0x000000ff
        /*01f4*/ 	.word	0x00000080
        /*01f8*/ 	.short	0x0100
        /*01fa*/ 	.byte	0x07
	.zero		1


	//   ....[17]....
        /*01fc*/ 	.word	0x000007b0
        /*0200*/ 	.word	0x000000ff
        /*0204*/ 	.word	0x00000098
        /*0208*/ 	.short	0x0100
        /*020a*/ 	.byte	0x07
	.zero		1


	//   ....[18]....
        /*020c*/ 	.word	0x000007c0
        /*0210*/ 	.word	0x000000ff
        /*0214*/ 	.word	0x00000088
        /*0218*/ 	.short	0x0100
        /*021a*/ 	.byte	0x07
	.zero		1


	//   ....[19]....
        /*021c*/ 	.word	0x000007d0
        /*0220*/ 	.word	0x000000ff
        /*0224*/ 	.word	0x000000a0
        /*0228*/ 	.short	0x0100
        /*022a*/ 	.byte	0x07
	.zero		1


	//   ....[20]....
        /*022c*/ 	.word	0x000007e0
        /*0230*/ 	.word	0x000000ff
        /*0234*/ 	.word	0x00000090
        /*0238*/ 	.short	0x0100
        /*023a*/ 	.byte	0x07
	.zero		1


	//   ....[21]....
        /*023c*/ 	.word	0x000007f0
        /*0240*/ 	.word	0x000000ff
        /*0244*/ 	.word	0x000000a8
        /*0248*/ 	.short	0x0100
        /*024a*/ 	.byte	0x07
	.zero		1


	//   ....[22]....
        /*024c*/ 	.word	0x000008e0
        /*0250*/ 	.word	0x000000ff
        /*0254*/ 	.word	0x000000b0
        /*0258*/ 	.short	0x0100
        /*025a*/ 	.byte	0x06
	.zero		1


	//   ....[23]....
        /*025c*/ 	.word	0x000008f0
        /*0260*/ 	.word	0x000000ff
        /*0264*/ 	.word	0x000000b8
        /*0268*/ 	.short	0x0100
        /*026a*/ 	.byte	0x06
	.zero		1


	//   ....[24]....
        /*026c*/ 	.word	0x00000a30
        /*0270*/ 	.word	0x000000ff
        /*0274*/ 	.word	0x000000c0
        /*0278*/ 	.short	0x0100
        /*027a*/ 	.byte	0x06
	.zero		1


	//   ....[25]....
        /*027c*/ 	.word	0x00000a40
        /*0280*/ 	.word	0x000000ff
        /*0284*/ 	.word	0x000000d0
        /*0288*/ 	.short	0x0100
        /*028a*/ 	.byte	0x06
	.zero		1


	//   ....[26]....
        /*028c*/ 	.word	0x00000a50
        /*0290*/ 	.word	0x000000ff
        /*0294*/ 	.word	0x000000c8
        /*0298*/ 	.short	0x0100
        /*029a*/ 	.byte	0x06
	.zero		1


	//   ....[27]....
        /*029c*/ 	.word	0x00000a60
        /*02a0*/ 	.word	0x000000ff
        /*02a4*/ 	.word	0x000000d8
        /*02a8*/ 	.short	0x0100
        /*02aa*/ 	.byte	0x06
	.zero		1


	//   ....[28]....
        /*02ac*/ 	.word	0x00000b90
        /*02b0*/ 	.word	0x000000ff
        /*02b4*/ 	.word	0x000000e0
        /*02b8*/ 	.short	0x0100
        /*02ba*/ 	.byte	0x07
	.zero		1


	//   ....[29]....
        /*02bc*/ 	.word	0x00000ba0
        /*02c0*/ 	.word	0x000000ff
        /*02c4*/ 	.word	0x00000100
        /*02c8*/ 	.short	0x0100
        /*02ca*/ 	.byte	0x07
	.zero		1


	//   ....[30]....
        /*02cc*/ 	.word	0x00000bb0
        /*02d0*/ 	.word	0x000000ff
        /*02d4*/ 	.word	0x000000e8
        /*02d8*/ 	.short	0x0100
        /*02da*/ 	.byte	0x07
	.zero		1


	//   ....[31]....
        /*02dc*/ 	.word	0x00000bc0
        /*02e0*/ 	.word	0x000000ff
        /*02e4*/ 	.word	0x00000108
        /*02e8*/ 	.short	0x0100
        /*02ea*/ 	.byte	0x07
	.zero		1


	//   ....[32]....
        /*02ec*/ 	.word	0x00000bd0
        /*02f0*/ 	.word	0x000000ff
        /*02f4*/ 	.word	0x000000f0
        /*02f8*/ 	.short	0x0100
        /*02fa*/ 	.byte	0x07
	.zero		1


	//   ....[33]....
        /*02fc*/ 	.word	0x00000be0
        /*0300*/ 	.word	0x000000ff
        /*0304*/ 	.word	0x00000110
        /*0308*/ 	.short	0x0100
        /*030a*/ 	.byte	0x07
	.zero		1


	//   ....[34]....
        /*030c*/ 	.word	0x00000bf0
        /*0310*/ 	.word	0x000000ff
        /*0314*/ 	.word	0x000000f8
        /*0318*/ 	.short	0x0100
        /*031a*/ 	.byte	0x07
	.zero		1


	//   ....[35]....
        /*031c*/ 	.word	0x00000c00
        /*0320*/ 	.word	0x000000ff
        /*0324*/ 	.word	0x00000118
        /*0328*/ 	.short	0x0100
        /*032a*/ 	.byte	0x07
	.zero		1


	//   ....[36]....
        /*032c*/ 	.word	0x00000cf0
        /*0330*/ 	.word	0x000000ff
        /*0334*/ 	.word	0x00000120
        /*0338*/ 	.short	0x0100
        /*033a*/ 	.byte	0x06
	.zero		1


	//   ....[37]....
        /*033c*/ 	.word	0x00000d00
        /*0340*/ 	.word	0x000000ff
        /*0344*/ 	.word	0x00000130
        /*0348*/ 	.short	0x0100
        /*034a*/ 	.byte	0x06
	.zero		1


	//   ....[38]....
        /*034c*/ 	.word	0x00000d10
        /*0350*/ 	.word	0x000000ff
        /*0354*/ 	.word	0x00000128
        /*0358*/ 	.short	0x0100
        /*035a*/ 	.byte	0x06
	.zero		1


	//   ....[39]....
        /*035c*/ 	.word	0x00000d20
        /*0360*/ 	.word	0x000000ff
        /*0364*/ 	.word	0x00000138
        /*0368*/ 	.short	0x0100
        /*036a*/ 	.byte	0x06
	.zero		1


	//   ....[40]....
        /*036c*/ 	.word	0x000015d0
        /*0370*/ 	.word	0x00000002
        /*0374*/ 	.word	0x00000130
        /*0378*/ 	.short	0x010a
        /*037a*/ 	.byte	0xff
	.zero		1


	//   ....[41]....
        /*037c*/ 	.word	0x00001600
        /*0380*/ 	.word	0x00000002
        /*0384*/ 	.word	0x00000120
        /*0388*/ 	.short	0x0101
        /*038a*/ 	.byte	0xff
	.zero		1


	//   ....[42]....
        /*038c*/ 	.word	0x000016d0
        /*0390*/ 	.word	0x000000ff
        /*0394*/ 	.word	0x00000040
        /*0398*/ 	.short	0x010a
        /*039a*/ 	.byte	0x08
	.zero		1


	//   ....[43]....
        /*039c*/ 	.word	0x00001770
        /*03a0*/ 	.word	0x000000ff
        /*03a4*/ 	.word	0x00000040
        /*03a8*/ 	.short	0x010a
        /*03aa*/ 	.byte	0x21
	.zero		1


	//   ....[44]....
        /*03ac*/ 	.word	0x000018c0
        /*03b0*/ 	.word	0x000000ff
        /*03b4*/ 	.word	0x00000040
        /*03b8*/ 	.short	0x010a
        /*03ba*/ 	.byte	0x08
	.zero		1


	//   ....[45]....
        /*03bc*/ 	.word	0x000019f0
        /*03c0*/ 	.word	0x000000ff
        /*03c4*/ 	.word	0x000000b8
        /*03c8*/ 	.short	0x0101
        /*03ca*/ 	.byte	0x05
	.zero		1


	//   ....[46]....
        /*03cc*/ 	.word	0x00001a00
        /*03d0*/ 	.word	0x000000ff
        /*03d4*/ 	.word	0x00000040
        /*03d8*/ 	.short	0x010a
        /*03da*/ 	.byte	0x08
	.zero		1


	//   ....[47]....
        /*03dc*/ 	.word	0x00001a80
        /*03e0*/ 	.word	0x000000ff
        /*03e4*/ 	.word	0x00000040
        /*03e8*/ 	.short	0x010a
        /*03ea*/ 	.byte	0x11
	.zero		1


	//   ....[48]....
        /*03ec*/ 	.word	0x00001bd0
        /*03f0*/ 	.word	0x000000ff
        /*03f4*/ 	.word	0x00000040
        /*03f8*/ 	.short	0x010a
        /*03fa*/ 	.byte	0x08
	.zero		1


	//   ....[49]....
        /*03fc*/ 	.word	0x00001d10
        /*0400*/ 	.word	0x00000002
        /*0404*/ 	.word	0x000000c0
        /*0408*/ 	.short	0x010a
        /*040a*/ 	.byte	0xff
	.zero		1


	//   ....[50]....
        /*040c*/ 	.word	0x00001dd0
        /*0410*/ 	.word	0x00000002
        /*0414*/ 	.word	0x00000000
        /*0418*/ 	.short	0x0101
        /*041a*/ 	.byte	0xff
	.zero		1


	//   ....[51]....
        /*041c*/ 	.word	0x00002330
        /*0420*/ 	.word	0x000000ff
        /*0424*/ 	.word	0x00000000
        /*0428*/ 	.short	0x010a
        /*042a*/ 	.byte	0x04
	.zero		1


	//   ....[52]....
        /*042c*/ 	.word	0x000023c0
        /*0430*/ 	.word	0x000000ff
        /*0434*/ 	.word	0x00000000
        /*0438*/ 	.short	0x010a
        /*043a*/ 	.byte	0x04
	.zero		1


	//   ....[53]....
        /*043c*/ 	.word	0x00002450
        /*0440*/ 	.word	0x000000ff
        /*0444*/ 	.word	0x00000000
        /*0448*/ 	.short	0x010a
        /*044a*/ 	.byte	0x04
	.zero		1


	//   ....[54]....
        /*044c*/ 	.word	0x000024e0
        /*0450*/ 	.word	0x000000ff
        /*0454*/ 	.word	0x00000000
        /*0458*/ 	.short	0x010a
        /*045a*/ 	.byte	0x04
	.zero		1


	//   ....[55]....
        /*045c*/ 	.word	0x00002570
        /*0460*/ 	.word	0x000000ff
        /*0464*/ 	.word	0x00000000
        /*0468*/ 	.short	0x010a
        /*046a*/ 	.byte	0x04
	.zero		1


	//   ....[56]....
        /*046c*/ 	.word	0x00002600
        /*0470*/ 	.word	0x000000ff
        /*0474*/ 	.word	0x00000000
        /*0478*/ 	.short	0x010a
        /*047a*/ 	.byte	0x04
	.zero		1


	//   ....[57]....
        /*047c*/ 	.word	0x00002690
        /*0480*/ 	.word	0x000000ff
        /*0484*/ 	.word	0x00000000
        /*0488*/ 	.short	0x010a
        /*048a*/ 	.byte	0x04
	.zero		1


	//   ....[58]....
        /*048c*/ 	.word	0x00002730
        /*0490*/ 	.word	0x00000000
        /*0494*/ 	.word	0x00000000
        /*0498*/ 	.short	0x010a
        /*049a*/ 	.byte	0xff
	.zero		1


	//   ....[59]....
        /*049c*/ 	.word	0x00002850
        /*04a0*/ 	.word	0x00000000
        /*04a4*/ 	.word	0x00000120
        /*04a8*/ 	.short	0x010a
        /*04aa*/ 	.byte	0xff
	.zero		1


	//   ....[60]....
        /*04ac*/ 	.word	0x000028c0
        /*04b0*/ 	.word	0x00000000
        /*04b4*/ 	.word	0x00000000
        /*04b8*/ 	.short	0x0101
        /*04ba*/ 	.byte	0xff
	.zero		1


	//   ....[61]....
        /*04bc*/ 	.word	0x000028e0
        /*04c0*/ 	.word	0x000000ff
        /*04c4*/ 	.word	0x000000d0
        /*04c8*/ 	.short	0x010a
        /*04ca*/ 	.byte	0x05
	.zero		1


	//   ....[62]....
        /*04cc*/ 	.word	0x00002a00
        /*04d0*/ 	.word	0x00000000
        /*04d4*/ 	.word	0x000000c0
        /*04d8*/ 	.short	0x010a
        /*04da*/ 	.byte	0xff
	.zero		1


	//   ....[63]....
        /*04dc*/ 	.word	0x00002b00
        /*04e0*/ 	.word	0x00000000
        /*04e4*/ 	.word	0x00000000
        /*04e8*/ 	.short	0x0101
        /*04ea*/ 	.byte	0xff
	.zero		1


	//   ....[64]....
        /*04ec*/ 	.word	0x00002b90
        /*04f0*/ 	.word	0x000000ff
        /*04f4*/ 	.word	0x000000d0
        /*04f8*/ 	.short	0x0106
        /*04fa*/ 	.byte	0x05
	.zero		1


	//   ....[65]....
        /*04fc*/ 	.word	0x00002bb0
        /*0500*/ 	.word	0x000000ff
        /*0504*/ 	.word	0x000000d0
        /*0508*/ 	.short	0x010a
        /*050a*/ 	.byte	0x05
	.zero		1


	//   ....[66]....
        /*050c*/ 	.word	0x00002c40
        /*0510*/ 	.word	0x000000ff
        /*0514*/ 	.word	0x000000d0
        /*0518*/ 	.short	0x0106
        /*051a*/ 	.byte	0x04
	.zero		1


	//   ....[67]....
        /*051c*/ 	.word	0x00002c80
        /*0520*/ 	.word	0x00000000
        /*0524*/ 	.word	0x000000d0
        /*0528*/ 	.short	0x010a
        /*052a*/ 	.byte	0xff
	.zero		1


	//   ....[68]....
        /*052c*/ 	.word	0x000031c0
        /*0530*/ 	.word	0x00000000
        /*0534*/ 	.word	0x000000c0
        /*0538*/ 	.short	0x010a
        /*053a*/ 	.byte	0xff
	.zero		1


	//   ....[69]....
        /*053c*/ 	.word	0x000032d0
        /*0540*/ 	.word	0x00000003
        /*0544*/ 	.word	0x00000000
        /*0548*/ 	.short	0x0101
        /*054a*/ 	.byte	0xff
	.zero		1


	//   ....[70]....
        /*054c*/ 	.word	0x000032e0
        /*0550*/ 	.word	0x000000ff
        /*0554*/ 	.word	0x00000000
        /*0558*/ 	.short	0x010a
        /*055a*/ 	.byte	0x06
	.zero		1


	//   ....[71]....
        /*055c*/ 	.word	0x00003300
        /*0560*/ 	.word	0x000000ff
        /*0564*/ 	.word	0x00000100
        /*0568*/ 	.short	0x010a
        /*056a*/ 	.byte	0x07
	.zero		1


	//   ....[72]....
        /*056c*/ 	.word	0x000033d0
        /*0570*/ 	.word	0x000000ff
        /*0574*/ 	.word	0x00000000
        /*0578*/ 	.short	0x010a
        /*057a*/ 	.byte	0x06
	.zero		1


	//   ....[73]....
        /*057c*/ 	.word	0x00003500
        /*0580*/ 	.word	0x000000ff
        /*0584*/ 	.word	0x00000000
        /*0588*/ 	.short	0x010a
        /*058a*/ 	.byte	0x1a
	.zero		1


	//   ....[74]....
        /*058c*/ 	.word	0x000037a0
        /*0590*/ 	.word	0x000000ff
        /*0594*/ 	.word	0x00000000
        /*0598*/ 	.short	0x010a
        /*059a*/ 	.byte	0x06
	.zero		1


	//   ....[75]....
        /*059c*/ 	.word	0x00003830
        /*05a0*/ 	.word	0x000000ff
        /*05a4*/ 	.word	0x00000000
        /*05a8*/ 	.short	0x010a
        /*05aa*/ 	.byte	0x06
	.zero		1


	//   ....[76]....
        /*05ac*/ 	.word	0x000038c0
        /*05b0*/ 	.word	0x000000ff
        /*05b4*/ 	.word	0x00000000
        /*05b8*/ 	.short	0x010a
        /*05ba*/ 	.byte	0x06
	.zero		1


	//   ....[77]....
        /*05bc*/ 	.word	0x00003950
        /*05c0*/ 	.word	0x000000ff
        /*05c4*/ 	.word	0x00000000
        /*05c8*/ 	.short	0x010a
        /*05ca*/ 	.byte	0x07
	.zero		1


	//   ....[78]....
        /*05cc*/ 	.word	0x00003d90
        /*05d0*/ 	.word	0x00000000
        /*05d4*/ 	.word	0x000000c0
        /*05d8*/ 	.short	0x010a
        /*05da*/ 	.byte	0xff
	.zero		1


	//   ....[79]....
        /*05dc*/ 	.word	0x00003e50
        /*05e0*/ 	.word	0x00000000
        /*05e4*/ 	.word	0x00000000
        /*05e8*/ 	.short	0x0101
        /*05ea*/ 	.byte	0xff
	.zero		1


	//   ....[80]....
        /*05ec*/ 	.word	0x00004170
        /*05f0*/ 	.word	0x000000ff
        /*05f4*/ 	.word	0x000000b8
        /*05f8*/ 	.short	0x010a
        /*05fa*/ 	.byte	0x0d
	.zero		1


	//   ....[81]....
        /*05fc*/ 	.word	0x00004390
        /*0600*/ 	.word	0x000000ff
        /*0604*/ 	.word	0x00000098
        /*0608*/ 	.short	0x010a
        /*060a*/ 	.byte	0x10
	.zero		1


	//   ....[82]....
        /*060c*/ 	.word	0x00004590
        /*0610*/ 	.word	0x000000ff
        /*0614*/ 	.word	0x00000080
        /*0618*/ 	.short	0x010b
        /*061a*/ 	.byte	0x10
	.zero		1


	//   ....[83]....
        /*061c*/ 	.word	0x000045e0
        /*0620*/ 	.word	0x000000ff
        /*0624*/ 	.word	0x00000000
        /*0628*/ 	.short	0x0101
        /*062a*/ 	.byte	0x11
	.zero		1


	//   ....[84]....
        /*062c*/ 	.word	0x00004620
        /*0630*/ 	.word	0x000000ff
        /*0634*/ 	.word	0x00000098
        /*0638*/ 	.short	0x010a
        /*063a*/ 	.byte	0x0e
	.zero		1


	//   ....[85]....
        /*063c*/ 	.word	0x00004860
        /*0640*/ 	.word	0x000000ff
        /*0644*/ 	.word	0x00000080
        /*0648*/ 	.short	0x010b
        /*064a*/ 	.byte	0x0e
	.zero		1


	//   ....[86]....
        /*064c*/ 	.word	0x000048d0
        /*0650*/ 	.word	0x000000ff
        /*0654*/ 	.word	0x00000000
        /*0658*/ 	.short	0x0101
        /*065a*/ 	.byte	0x10
	.zero		1


	//   ....[87]....
        /*065c*/ 	.word	0x00004920
        /*0660*/ 	.word	0x000000ff
        /*0664*/ 	.word	0x00000000
        /*0668*/ 	.short	0x010a
        /*066a*/ 	.byte	0x04
	.zero		1


	//   ....[88]....
        /*066c*/ 	.word	0x000049b0
        /*0670*/ 	.word	0x000000ff
        /*0674*/ 	.word	0x00000000
        /*0678*/ 	.short	0x010a
        /*067a*/ 	.byte	0x04
	.zero		1


	//   ....[89]....
        /*067c*/ 	.word	0x00004a50
        /*0680*/ 	.word	0x00000000
        /*0684*/ 	.word	0x00000000
        /*0688*/ 	.short	0x010a
        /*068a*/ 	.byte	0xff
	.zero		1


	//   ....[90]....
        /*068c*/ 	.word	0x00004cf0
        /*0690*/ 	.word	0x00000000
        /*0694*/ 	.word	0x000000c0
        /*0698*/ 	.short	0x010a
        /*069a*/ 	.byte	0xff
	.zero		1


	//   ....[91]....
        /*069c*/ 	.word	0x00004db0
        /*06a0*/ 	.word	0x00000000
        /*06a4*/ 	.word	0x00000000
        /*06a8*/ 	.short	0x0101
        /*06aa*/ 	.byte	0xff
	.zero		1


	//   ....[92]....
        /*06ac*/ 	.word	0x000058e0
        /*06b0*/ 	.word	0x00000002
        /*06b4*/ 	.word	0x00000080
        /*06b8*/ 	.short	0x010a
        /*06ba*/ 	.byte	0xff
	.zero		1


	//   ....[93]....
        /*06bc*/ 	.word	0x00005940
        /*06c0*/ 	.word	0x00000010
        /*06c4*/ 	.word	0x000000e0
        /*06c8*/ 	.short	0x010a
        /*06ca*/ 	.byte	0xff
	.zero		1


	//   ....[94]....
        /*06cc*/ 	.word	0x00005b30
        /*06d0*/ 	.word	0x00000002
        /*06d4*/ 	.word	0x00000080
        /*06d8*/ 	.short	0x010a
        /*06da*/ 	.byte	0xff
	.zero		1


	//   ....[95]....
        /*06dc*/ 	.word	0x00005cf0
        /*06e0*/ 	.word	0x00000058
        /*06e4*/ 	.word	0x000000e0
        /*06e8*/ 	.short	0x010a
        /*06ea*/ 	.byte	0xff
	.zero		1


	//   ....[96]....
        /*06ec*/ 	.word	0x00005f20
        /*06f0*/ 	.word	0x00000058
        /*06f4*/ 	.word	0x00000000
        /*06f8*/ 	.short	0x0101
        /*06fa*/ 	.byte	0xff
	.zero		1


	//   ....[97]....
        /*06fc*/ 	.word	0x00009bd0
        /*0700*/ 	.word	0x00000000
        /*0704*/ 	.word	0x00000000
        /*0708*/ 	.short	0x0101
        /*070a*/ 	.byte	0xff
	.zero		1


	//   ....[98]....
        /*070c*/ 	.word	0x00009c90
        /*0710*/ 	.word	0x00000002
        /*0714*/ 	.word	0x00000080
        /*0718*/ 	.short	0x010a
        /*071a*/ 	.byte	0xff
	.zero		1


	//   ....[99]....
        /*071c*/ 	.word	0x00009f10
        /*0720*/ 	.word	0x00000000
        /*0724*/ 	.word	0x00000000
        /*0728*/ 	.short	0x0101
        /*072a*/ 	.byte	0xff
	.zero		1


	//   ....[100]....
        /*072c*/ 	.word	0x00009f30
        /*0730*/ 	.word	0x00000002
        /*0734*/ 	.word	0x00000130
        /*0738*/ 	.short	0x010a
        /*073a*/ 	.byte	0xff
	.zero		1


	//   ....[101]....
        /*073c*/ 	.word	0x00009f90
        /*0740*/ 	.word	0x00000002
        /*0744*/ 	.word	0x00000040
        /*0748*/ 	.short	0x010a
        /*074a*/ 	.byte	0xff
	.zero		1


	//   ....[102]....
        /*074c*/ 	.word	0x00009ff0
        /*0750*/ 	.word	0x00000002
        /*0754*/ 	.word	0x00000040
        /*0758*/ 	.short	0x010a
        /*075a*/ 	.byte	0xff
	.zero		1


	//   ....[103]....
        /*075c*/ 	.word	0x0000a040
        /*0760*/ 	.word	0x00000002
        /*0764*/ 	.word	0x000000c0
        /*0768*/ 	.short	0x010a
        /*076a*/ 	.byte	0xff
	.zero		1


	//   ....[104]....
        /*076c*/ 	.word	0x0000a0a0
        /*0770*/ 	.word	0x00000000
        /*0774*/ 	.word	0x00000000
        /*0778*/ 	.short	0x010a
        /*077a*/ 	.byte	0xff
	.zero		1


	//   ....[105]....
        /*077c*/ 	.word	0x0000a100
        /*0780*/ 	.word	0x00000000
        /*0784*/ 	.word	0x00000000
        /*0788*/ 	.short	0x010a
        /*078a*/ 	.byte	0xff
	.zero		1


	//   ....[106]....
        /*078c*/ 	.word	0x0000a160
        /*0790*/ 	.word	0x00000000
        /*0794*/ 	.word	0x00000000
        /*0798*/ 	.short	0x010a
        /*079a*/ 	.byte	0xff
	.zero		1


	//   ....[107]....
        /*079c*/ 	.word	0x0000a1c0
        /*07a0*/ 	.word	0x00000000
        /*07a4*/ 	.word	0x00000000
        /*07a8*/ 	.short	0x010a
        /*07aa*/ 	.byte	0xff
	.zero		1


	//   ....[108]....
        /*07ac*/ 	.word	0x0000a220
        /*07b0*/ 	.word	0x00000000
        /*07b4*/ 	.word	0x00000000
        /*07b8*/ 	.short	0x010a
        /*07ba*/ 	.byte	0xff
	.zero		1


	//   ....[109]....
        /*07bc*/ 	.word	0x0000a280
        /*07c0*/ 	.word	0x00000000
        /*07c4*/ 	.word	0x00000000
        /*07c8*/ 	.short	0x010a
        /*07ca*/ 	.byte	0xff
	.zero		1


	//   ....[110]....
        /*07cc*/ 	.word	0x0000a2e0
        /*07d0*/ 	.word	0x00000000
        /*07d4*/ 	.word	0x00000000
        /*07d8*/ 	.short	0x010a
        /*07da*/ 	.byte	0xff
	.zero		1


	//   ....[111]....
        /*07dc*/ 	.word	0x0000a330
        /*07e0*/ 	.word	0x00000000
        /*07e4*/ 	.word	0x00000120
        /*07e8*/ 	.short	0x010a
        /*07ea*/ 	.byte	0xff
	.zero		1


	//   ....[112]....
        /*07ec*/ 	.word	0x0000a390
        /*07f0*/ 	.word	0x00000000
        /*07f4*/ 	.word	0x000000d0
        /*07f8*/ 	.short	0x010a
        /*07fa*/ 	.byte	0xff
	.zero		1


	//   ....[113]....
        /*07fc*/ 	.word	0x0000a3e0
        /*0800*/ 	.word	0x00000000
        /*0804*/ 	.word	0x000000c0
        /*0808*/ 	.short	0x010a
        /*080a*/ 	.byte	0xff
	.zero		1


	//   ....[114]....
        /*080c*/ 	.word	0x0000a440
        /*0810*/ 	.word	0x00000000
        /*0814*/ 	.word	0x000000d0
        /*0818*/ 	.short	0x010a
        /*081a*/ 	.byte	0xff
	.zero		1


	//   ....[115]....
        /*081c*/ 	.word	0x0000a490
        /*0820*/ 	.word	0x00000000
        /*0824*/ 	.word	0x000000c0
        /*0828*/ 	.short	0x010a
        /*082a*/ 	.byte	0xff
	.zero		1


	//   ....[116]....
        /*082c*/ 	.word	0x0000a4f0
        /*0830*/ 	.word	0x00000002
        /*0834*/ 	.word	0x00000100
        /*0838*/ 	.short	0x010a
        /*083a*/ 	.byte	0xff
	.zero		1


	//   ....[117]....
        /*083c*/ 	.word	0x0000a550
        /*0840*/ 	.word	0x00000000
        /*0844*/ 	.word	0x00000000
        /*0848*/ 	.short	0x010a
        /*084a*/ 	.byte	0xff
	.zero		1


	//   ....[118]....
        /*084c*/ 	.word	0x0000a5b0
        /*0850*/ 	.word	0x00000000
        /*0854*/ 	.word	0x00000000
        /*0858*/ 	.short	0x010a
        /*085a*/ 	.byte	0xff
	.zero		1


	//   ....[119]....
        /*085c*/ 	.word	0x0000a610
        /*0860*/ 	.word	0x00000000
        /*0864*/ 	.word	0x00000000
        /*0868*/ 	.short	0x010a
        /*086a*/ 	.byte	0xff
	.zero		1


	//   ....[120]....
        /*086c*/ 	.word	0x0000a670
        /*0870*/ 	.word	0x00000000
        /*0874*/ 	.word	0x00000000
        /*0878*/ 	.short	0x010a
        /*087a*/ 	.byte	0xff
	.zero		1


	//   ....[121]....
        /*087c*/ 	.word	0x0000a6d0
        /*0880*/ 	.word	0x00000000
        /*0884*/ 	.word	0x00000000
        /*0888*/ 	.short	0x010a
        /*088a*/ 	.byte	0xff
	.zero		1


	//   ....[122]....
        /*088c*/ 	.word	0x0000a720
        /*0890*/ 	.word	0x00000000
        /*0894*/ 	.word	0x000000c0
        /*0898*/ 	.short	0x010a
        /*089a*/ 	.byte	0xff
	.zero		1


	//   ....[123]....
        /*089c*/ 	.word	0x0000a780
        /*08a0*/ 	.word	0x00000000
        /*08a4*/ 	.word	0x000000b8
        /*08a8*/ 	.short	0x010a
        /*08aa*/ 	.byte	0xff
	.zero		1


	//   ....[124]....
        /*08ac*/ 	.word	0x0000a7e0
        /*08b0*/ 	.word	0x00000000
        /*08b4*/ 	.word	0x00000098
        /*08b8*/ 	.short	0x010a
        /*08ba*/ 	.byte	0xff
	.zero		1


	//   ....[125]....
        /*08bc*/ 	.word	0x0000a840
        /*08c0*/ 	.word	0x00000000
        /*08c4*/ 	.word	0x00000098
        /*08c8*/ 	.short	0x010a
        /*08ca*/ 	.byte	0xff
	.zero		1


	//   ....[126]....
        /*08cc*/ 	.word	0x0000a8a0
        /*08d0*/ 	.word	0x00000000
        /*08d4*/ 	.word	0x00000000
        /*08d8*/ 	.short	0x010a
        /*08da*/ 	.byte	0xff
	.zero		1


	//   ....[127]....
        /*08dc*/ 	.word	0x0000a900
        /*08e0*/ 	.word	0x00000000
        /*08e4*/ 	.word	0x00000000
        /*08e8*/ 	.short	0x010a
        /*08ea*/ 	.byte	0xff
	.zero		1


	//   ....[128]....
        /*08ec*/ 	.word	0x0000a950
        /*08f0*/ 	.word	0x00000000
        /*08f4*/ 	.word	0x000000c0
        /*08f8*/ 	.short	0x010a
        /*08fa*/ 	.byte	0xff
	.zero		1


	//   ....[129]....
        /*08fc*/ 	.word	0x0000a9a0
        /*0900*/ 	.word	0x00000002
        /*0904*/ 	.word	0x00000080
        /*0908*/ 	.short	0x010a
        /*090a*/ 	.byte	0xff
	.zero		1


	//   ....[130]....
        /*090c*/ 	.word	0x0000a9f0
        /*0910*/ 	.word	0x00000058
        /*0914*/ 	.word	0x000000e0
        /*0918*/ 	.short	0x010a
        /*091a*/ 	.byte	0xff
	.zero		1


	//----- nvinfo : EIATTR_NUM_MBARRIERS
	.align		4
.L_49:
        /*091c*/ 	.byte	0x03, 0x38
        /*091e*/ 	.short	0x0028


	//----- nvinfo : EIATTR_EXIT_INSTR_OFFSETS
	.align		4
        /*0920*/ 	.byte	0x04, 0x1c
        /*0922*/ 	.short	(.L_51 - .L_50)


	//   ....[0]....
.L_50:
        /*0924*/ 	.word	0x00002760


	//   ....[1]....
        /*0928*/ 	.word	0x00002c50


	//   ....[2]....
        /*092c*/ 	.word	0x00002cb0


	//   ....[3]....
        /*0930*/ 	.word	0x00003bb0


	//   ....[4]....
        /*0934*/ 	.word	0x00004a80


	//   ....[5]....
        /*0938*/ 	.word	0x00004ac0


	//   ....[6]....
        /*093c*/ 	.word	0x00009e00


	//   ....[7]....
        /*0940*/ 	.word	0x00009e80


	//   ....[8]....
        /*0944*/ 	.word	0x00009eb0


	//   ....[9]....
        /*0948*/ 	.word	0x00009f20


	//----- nvinfo : EIATTR_MAX_THREADS
	.align		4
.L_51:
        /*094c*/ 	.byte	0x04, 0x05
        /*094e*/ 	.short	(.L_53 - .L_52)
.L_52:
        /*0950*/ 	.word	0x00000100
        /*0954*/ 	.word	0x00000001
        /*0958*/ 	.word	0x00000001


	//----- nvinfo : EIATTR_CRS_STACK_SIZE
	.align		4
.L_53:
        /*095c*/ 	.byte	0x04, 0x1e
        /*095e*/ 	.short	(.L_55 - .L_54)
.L_54:
        /*0960*/ 	.word	0x00000000


	//----- nvinfo : EIATTR_CBANK_PARAM_SIZE
	.align		4
.L_55:
        /*0964*/ 	.byte	0x03, 0x19
        /*0966*/ 	.short	0x0800


	//----- nvinfo : EIATTR_PARAM_CBANK
	.align		4
        /*0968*/ 	.byte	0x04, 0x0a
        /*096a*/ 	.short	(.L_57 - .L_56)
	.align		4
.L_56:
        /*096c*/ 	.word	index@(.nv.constant0._ZN7cutlass13device_kernelINS_4gemm6kernel13GemmUniversalIN4cute5tupleIJiiiiEEENS1_10collective13CollectiveMmaINS1_35MainloopSm100TmaUmmaWarpSpecializedILi8ELi2ELi4ENS5_IJNS4_1CILi1EEESB_SB_EEEEENS5_IJNSA_ILi128EEENSA_ILi64EEESF_EEENS_10bfloat16_tENS5_IJlSB_lEEESH_SI_NS4_8TiledMMAINS4_8MMA_AtomIJNS4_20SM100_MMA_F16BF16_SSISH_SH_fLi128ELi64ELNS4_4UMMA5MajorE0ELSN_0ELNSM_7ScaleInE0ELSO_0EEEEEENS4_6LayoutISC_NS5_IJNSA_ILi0EEESS_SS_EEEEENS5_IJNS4_10UnderscoreESV_SV_EEEEENS4_13SM90_TMA_LOADENS4_14ComposedLayoutINS4_7SwizzleILi3ELi4ELi3EEENS4_18smem_ptr_flag_bitsILi16EEENSR_INS5_IJNSA_ILi8EEESF_EEENS5_IJSF_SB_EEEEEEEvNS4_8identityESY_S18_vS19_EENS_8epilogue10collective18CollectiveEpilogueINS1B_23Sm100TmaWarpSpecializedILi3ELi2ELi32ELb1ELb0EEEJSG_NS5_IJNSR_ISE_SB_EENSR_INSA_ILi32EEESB_EEEEESH_SI_SH_SI_NS1B_6fusion15FusionCallbacksIS1F_NS1K_13LinCombEltActINS1B_6thread4SiLuESH_fSH_fLNS_15FloatRoundStyleE2EEESG_S1J_JEEENS4_5SM1004TMEM4LOAD26SM100_TMEM_LOAD_32dp32b32xESY_NSZ_INS10_ILi2ELi4ELi3EEES13_NSR_INS5_IJS14_S1H_EEENS5_IJS1H_SB_EEEEEEENS4_39AutoVectorizingCopyWithAssumedAlignmentILi128EEENS4_14SM90_TMA_STOREES20_S22_S22_EEEvvEEEEvNT_6ParamsE)
        /*0970*/ 	.short	0x0380
        /*0972*/ 	.short	0x0800


	//----- nvinfo : EIATTR_SW_WAR
	.align		4
.L_57:
        /*0974*/ 	.byte	0x04, 0x36
        /*0976*/ 	.short	(.L_59 - .L_58)
.L_58:
        /*0978*/ 	.word	0x00000008
.L_59:


//--------------------- .nv.callgraph             --------------------------
	.section	.nv.callgraph,"",@"SHT_CUDA_CALLGRAPH"
	.align	4
	.sectionentsize	8
	.align		4
        /*0000*/ 	.word	0x00000000
	.align		4
        /*0004*/ 	.word	0xffffffff
	.align		4
        /*0008*/ 	.word	index@(_ZN7cutlass13device_kernelINS_4gemm6kernel13GemmUniversalIN4cute5tupleIJiiiiEEENS1_10collective13CollectiveMmaINS1_35MainloopSm100TmaUmmaWarpSpecializedILi8ELi2ELi4ENS5_IJNS4_1CILi1EEESB_SB_EEEEENS5_IJNSA_ILi128EEENSA_ILi64EEESF_EEENS_10bfloat16_tENS5_IJlSB_lEEESH_SI_NS4_8TiledMMAINS4_8MMA_AtomIJNS4_20SM100_MMA_F16BF16_SSISH_SH_fLi128ELi64ELNS4_4UMMA5MajorE0ELSN_0ELNSM_7ScaleInE0ELSO_0EEEEEENS4_6LayoutISC_NS5_IJNSA_ILi0EEESS_SS_EEEEENS5_IJNS4_10UnderscoreESV_SV_EEEEENS4_13SM90_TMA_LOADENS4_14ComposedLayoutINS4_7SwizzleILi3ELi4ELi3EEENS4_18smem_ptr_flag_bitsILi16EEENSR_INS5_IJNSA_ILi8EEESF_EEENS5_IJSF_SB_EEEEEEEvNS4_8identityESY_S18_vS19_EENS_8epilogue10collective18CollectiveEpilogueINS1B_23Sm100TmaWarpSpecializedILi3ELi2ELi32ELb1ELb0EEEJSG_NS5_IJNSR_ISE_SB_EENSR_INSA_ILi32EEESB_EEEEESH_SI_SH_SI_NS1B_6fusion15FusionCallbacksIS1F_NS1K_13LinCombEltActINS1B_6thread4SiLuESH_fSH_fLNS_15FloatRoundStyleE2EEESG_S1J_JEEENS4_5SM1004TMEM4LOAD26SM100_TMEM_LOAD_32dp32b32xESY_NSZ_INS10_ILi2ELi4ELi3EEES13_NSR_INS5_IJS14_S1H_EEENS5_IJS1H_SB_EEEEEEENS4_39AutoVectorizingCopyWithAssumedAlignmentILi128EEENS4_14SM90_TMA_STOREES20_S22_S22_EEEvvEEEEvNT_6ParamsE)
	.align		4
        /*000c*/ 	.word	index@(__assertfail)
	.align		4
        /*0010*/ 	.word	0x00000000
	.align		4
        /*0014*/ 	.word	0xfffffffe
	.align		4
        /*0018*/ 	.word	0x00000000
	.align		4
        /*001c*/ 	.word	0xfffffffd
	.align		4
        /*0020*/ 	.word	0x00000000
	.align		4
        /*0024*/ 	.word	0xfffffffc


//--------------------- .nv.constant4             --------------------------
	.section	.nv.constant4,"a",@progbits
	.align	8
	.align		8
.nv.constant4:
        /*0000*/ 	.dword	__assertfail
	.align		8
        /*0008*/ 	.dword	__unnamed_1
	.align		8
        /*0010*/ 	.dword	__unnamed_2
	.align		8
        /*0018*/ 	.dword	_ZN39_INTERNAL_0cc170c2_4_k_cu_2f4e2521_29514cuda3std3__45__cpo5beginE
	.align		8
        /*0020*/ 	.dword	_ZN39_INTERNAL_0cc170c2_4_k_cu_2f4e2521_29514cuda3std3__45__cpo3endE
	.align		8
        /*0028*/ 	.dword	_ZN39_INTERNAL_0cc170c2_4_k_cu_2f4e2521_29514cuda3std3__45__cpo6cbeginE
	.align		8
        /*0030*/ 	.dword	_ZN39_INTERNAL_0cc170c2_4_k_cu_2f4e2521_29514cuda3std3__45__cpo4cendE
	.align		8
        /*0038*/ 	.dword	_ZN39_INTERNAL_0cc170c2_4_k_cu_2f4e2521_29514cuda3std3__441_GLOBAL__N__0cc170c2_4_k_cu_2f4e2521_29516ignoreE
	.align		8
        /*0040*/ 	.dword	_ZN39_INTERNAL_0cc170c2_4_k_cu_2f4e2521_29514cuda3std3__419piecewise_constructE
	.align		8
        /*0048*/ 	.dword	_ZN39_INTERNAL_0cc170c2_4_k_cu_2f4e2521_29514cuda3std3__48in_placeE
	.align		8
        /*0050*/ 	.dword	_ZN39_INTERNAL_0cc170c2_4_k_cu_2f4e2521_29514cuda3std6ranges3__45__cpo4swapE
	.align		8
        /*0058*/ 	.dword	_ZN39_INTERNAL_0cc170c2_4_k_cu_2f4e2521_29514cuda3std6ranges3__45__cpo9iter_moveE
	.align		8
        /*0060*/ 	.dword	_ZN39_INTERNAL_0cc170c2_4_k_cu_2f4e2521_29514cute7productE
	.align		8
        /*0068*/ 	.dword	_ZN39_INTERNAL_0cc170c2_4_k_cu_2f4e2521_29514cute1_E
	.align		8
        /*0070*/ 	.dword	$str$25
	.align		8
        /*0078*/ 	.dword	$str$26
	.align		8
        /*0080*/ 	.dword	$str$27
	.align		8
        /*0088*/ 	.dword	$str$28


//--------------------- .text._ZN7cutlass13device_kernelINS_4gemm6kernel13GemmUniversalIN4cute5tupleIJiiiiEEENS1_10collective13CollectiveMmaINS1_35MainloopSm100TmaUmmaWarpSpecializedILi8ELi2ELi4ENS5_IJNS4_1CILi1EEESB_SB_EEEEENS5_IJNSA_ILi128EEENSA_ILi64EEESF_EEENS_10bfloat16_tENS5_IJlSB_lEEESH_SI_NS4_8TiledMMAINS4_8MMA_AtomIJNS4_20SM100_MMA_F16BF16_SSISH_SH_fLi128ELi64ELNS4_4UMMA5MajorE0ELSN_0ELNSM_7ScaleInE0ELSO_0EEEEEENS4_6LayoutISC_NS5_IJNSA_ILi0EEESS_SS_EEEEENS5_IJNS4_10UnderscoreESV_SV_EEEEENS4_13SM90_TMA_LOADENS4_14ComposedLayoutINS4_7SwizzleILi3ELi4ELi3EEENS4_18smem_ptr_flag_bitsILi16EEENSR_INS5_IJNSA_ILi8EEESF_EEENS5_IJSF_SB_EEEEEEEvNS4_8identityESY_S18_vS19_EENS_8epilogue10collective18CollectiveEpilogueINS1B_23Sm100TmaWarpSpecializedILi3ELi2ELi32ELb1ELb0EEEJSG_NS5_IJNSR_ISE_SB_EENSR_INSA_ILi32EEESB_EEEEESH_SI_SH_SI_NS1B_6fusion15FusionCallbacksIS1F_NS1K_13LinCombEltActINS1B_6thread4SiLuESH_fSH_fLNS_15FloatRoundStyleE2EEESG_S1J_JEEENS4_5SM1004TMEM4LOAD26SM100_TMEM_LOAD_32dp32b32xESY_NSZ_INS10_ILi2ELi4ELi3EEES13_NSR_INS5_IJS14_S1H_EEENS5_IJS1H_SB_EEEEEEENS4_39AutoVectorizingCopyWithAssumedAlignmentILi128EEENS4_14SM90_TMA_STOREES20_S22_S22_EEEvvEEEEvNT_6ParamsE --------------------------
	.section	.text._ZN7cutlass13device_kernelINS_4gemm6kernel13GemmUniversalIN4cute5tupleIJiiiiEEENS1_10collective13CollectiveMmaINS1_35MainloopSm100TmaUmmaWarpSpecializedILi8ELi2ELi4ENS5_IJNS4_1CILi1EEESB_SB_EEEEENS5_IJNSA_ILi128EEENSA_ILi64EEESF_EEENS_10bfloat16_tENS5_IJlSB_lEEESH_SI_NS4_8TiledMMAINS4_8MMA_AtomIJNS4_20SM100_MMA_F16BF16_SSISH_SH_fLi128ELi64ELNS4_4UMMA5MajorE0ELSN_0ELNSM_7ScaleInE0ELSO_0EEEEEENS4_6LayoutISC_NS5_IJNSA_ILi0EEESS_SS_EEEEENS5_IJNS4_10UnderscoreESV_SV_EEEEENS4_13SM90_TMA_LOADENS4_14ComposedLayoutINS4_7SwizzleILi3ELi4ELi3EEENS4_18smem_ptr_flag_bitsILi16EEENSR_INS5_IJNSA_ILi8EEESF_EEENS5_IJSF_SB_EEEEEEEvNS4_8identityESY_S18_vS19_EENS_8epilogue10collective18CollectiveEpilogueINS1B_23Sm100TmaWarpSpecializedILi3ELi2ELi32ELb1ELb0EEEJSG_NS5_IJNSR_ISE_SB_EENSR_INSA_ILi32EEESB_EEEEESH_SI_SH_SI_NS1B_6fusion15FusionCallbacksIS1F_NS1K_13LinCombEltActINS1B_6thread4SiLuESH_fSH_fLNS_15FloatRoundStyleE2EEESG_S1J_JEEENS4_5SM1004TMEM4LOAD26SM100_TMEM_LOAD_32dp32b32xESY_NSZ_INS10_ILi2ELi4ELi3EEES13_NSR_INS5_IJS14_S1H_EEENS5_IJS1H_SB_EEEEEEENS4_39AutoVectorizingCopyWithAssumedAlignmentILi128EEENS4_14SM90_TMA_STOREES20_S22_S22_EEEvvEEEEvNT_6ParamsE,"ax",@progbits
	.align	128
.text._ZN7cutlass13device_kernelINS_4gemm6kernel13GemmUniversalIN4cute5tupleIJiiiiEEENS1_10collective13CollectiveMmaINS1_35MainloopSm100TmaUmmaWarpSpecializedILi8ELi2ELi4ENS5_IJNS4_1CILi1EEESB_SB_EEEEENS5_IJNSA_ILi128EEENSA_ILi64EEESF_EEENS_10bfloat16_tENS5_IJlSB_lEEESH_SI_NS4_8TiledMMAINS4_8MMA_AtomIJNS4_20SM100_MMA_F16BF16_SSISH_SH_fLi128ELi64ELNS4_4UMMA5MajorE0ELSN_0ELNSM_7ScaleInE0ELSO_0EEEEEENS4_6LayoutISC_NS5_IJNSA_ILi0EEESS_SS_EEEEENS5_IJNS4_10UnderscoreESV_SV_EEEEENS4_13SM90_TMA_LOADENS4_14ComposedLayoutINS4_7SwizzleILi3ELi4ELi3EEENS4_18smem_ptr_flag_bitsILi16EEENSR_INS5_IJNSA_ILi8EEESF_EEENS5_IJSF_SB_EEEEEEEvNS4_8identityESY_S18_vS19_EENS_8epilogue10collective18CollectiveEpilogueINS1B_23Sm100TmaWarpSpecializedILi3ELi2ELi32ELb1ELb0EEEJSG_NS5_IJNSR_ISE_SB_EENSR_INSA_ILi32EEESB_EEEEESH_SI_SH_SI_NS1B_6fusion15FusionCallbacksIS1F_NS1K_13LinCombEltActINS1B_6thread4SiLuESH_fSH_fLNS_15FloatRoundStyleE2EEESG_S1J_JEEENS4_5SM1004TMEM4LOAD26SM100_TMEM_LOAD_32dp32b32xESY_NSZ_INS10_ILi2ELi4ELi3EEES13_NSR_INS5_IJS14_S1H_EEENS5_IJS1H_SB_EEEEEEENS4_39AutoVectorizingCopyWithAssumedAlignmentILi128EEENS4_14SM90_TMA_STOREES20_S22_S22_EEEvvEEEEvNT_6ParamsE:
        .type           _ZN7cutlass13device_kernelINS_4gemm6kernel13GemmUniversalIN4cute5tupleIJiiiiEEENS1_10collective13CollectiveMmaINS1_35MainloopSm100TmaUmmaWarpSpecializedILi8ELi2ELi4ENS5_IJNS4_1CILi1EEESB_SB_EEEEENS5_IJNSA_ILi128EEENSA_ILi64EEESF_EEENS_10bfloat16_tENS5_IJlSB_lEEESH_SI_NS4_8TiledMMAINS4_8MMA_AtomIJNS4_20SM100_MMA_F16BF16_SSISH_SH_fLi128ELi64ELNS4_4UMMA5MajorE0ELSN_0ELNSM_7ScaleInE0ELSO_0EEEEEENS4_6LayoutISC_NS5_IJNSA_ILi0EEESS_SS_EEEEENS5_IJNS4_10UnderscoreESV_SV_EEEEENS4_13SM90_TMA_LOADENS4_14ComposedLayoutINS4_7SwizzleILi3ELi4ELi3EEENS4_18smem_ptr_flag_bitsILi16EEENSR_INS5_IJNSA_ILi8EEESF_EEENS5_IJSF_SB_EEEEEEEvNS4_8identityESY_S18_vS19_EENS_8epilogue10collective18CollectiveEpilogueINS1B_23Sm100TmaWarpSpecializedILi3ELi2ELi32ELb1ELb0EEEJSG_NS5_IJNSR_ISE_SB_EENSR_INSA_ILi32EEESB_EEEEESH_SI_SH_SI_NS1B_6fusion15FusionCallbacksIS1F_NS1K_13LinCombEltActINS1B_6thread4SiLuESH_fSH_fLNS_15FloatRoundStyleE2EEESG_S1J_JEEENS4_5SM1004TMEM4LOAD26SM100_TMEM_LOAD_32dp32b32xESY_NSZ_INS10_ILi2ELi4ELi3EEES13_NSR_INS5_IJS14_S1H_EEENS5_IJS1H_SB_EEEEEEENS4_39AutoVectorizingCopyWithAssumedAlignmentILi128EEENS4_14SM90_TMA_STOREES20_S22_S22_EEEvvEEEEvNT_6ParamsE,@function
        .size           _ZN7cutlass13device_kernelINS_4gemm6kernel13GemmUniversalIN4cute5tupleIJiiiiEEENS1_10collective13CollectiveMmaINS1_35MainloopSm100TmaUmmaWarpSpecializedILi8ELi2ELi4ENS5_IJNS4_1CILi1EEESB_SB_EEEEENS5_IJNSA_ILi128EEENSA_ILi64EEESF_EEENS_10bfloat16_tENS5_IJlSB_lEEESH_SI_NS4_8TiledMMAINS4_8MMA_AtomIJNS4_20SM100_MMA_F16BF16_SSISH_SH_fLi128ELi64ELNS4_4UMMA5MajorE0ELSN_0ELNSM_7ScaleInE0ELSO_0EEEEEENS4_6LayoutISC_NS5_IJNSA_ILi0EEESS_SS_EEEEENS5_IJNS4_10UnderscoreESV_SV_EEEEENS4_13SM90_TMA_LOADENS4_14ComposedLayoutINS4_7SwizzleILi3ELi4ELi3EEENS4_18smem_ptr_flag_bitsILi16EEENSR_INS5_IJNSA_ILi8EEESF_EEENS5_IJSF_SB_EEEEEEEvNS4_8identityESY_S18_vS19_EENS_8epilogue10collective18CollectiveEpilogueINS1B_23Sm100TmaWarpSpecializedILi3ELi2ELi32ELb1ELb0EEEJSG_NS5_IJNSR_ISE_SB_EENSR_INSA_ILi32EEESB_EEEEESH_SI_SH_SI_NS1B_6fusion15FusionCallbacksIS1F_NS1K_13LinCombEltActINS1B_6thread4SiLuESH_fSH_fLNS_15FloatRoundStyleE2EEESG_S1J_JEEENS4_5SM1004TMEM4LOAD26SM100_TMEM_LOAD_32dp32b32xESY_NSZ_INS10_ILi2ELi4ELi3EEES13_NSR_INS5_IJS14_S1H_EEENS5_IJS1H_SB_EEEEEEENS4_39AutoVectorizingCopyWithAssumedAlignmentILi128EEENS4_14SM90_TMA_STOREES20_S22_S22_EEEvvEEEEvNT_6ParamsE,(.L_x_263 - _ZN7cutlass13device_kernelINS_4gemm6kernel13GemmUniversalIN4cute5tupleIJiiiiEEENS1_10collective13CollectiveMmaINS1_35MainloopSm100TmaUmmaWarpSpecializedILi8ELi2ELi4ENS5_IJNS4_1CILi1EEESB_SB_EEEEENS5_IJNSA_ILi128EEENSA_ILi64EEESF_EEENS_10bfloat16_tENS5_IJlSB_lEEESH_SI_NS4_8TiledMMAINS4_8MMA_AtomIJNS4_20SM100_MMA_F16BF16_SSISH_SH_fLi128ELi64ELNS4_4UMMA5MajorE0ELSN_0ELNSM_7ScaleInE0ELSO_0EEEEEENS4_6LayoutISC_NS5_IJNSA_ILi0EEESS_SS_EEEEENS5_IJNS4_10UnderscoreESV_SV_EEEEENS4_13SM90_TMA_LOADENS4_14ComposedLayoutINS4_7SwizzleILi3ELi4ELi3EEENS4_18smem_ptr_flag_bitsILi16EEENSR_INS5_IJNSA_ILi8EEESF_EEENS5_IJSF_SB_EEEEEEEvNS4_8identityESY_S18_vS19_EENS_8epilogue10collective18CollectiveEpilogueINS1B_23Sm100TmaWarpSpecializedILi3ELi2ELi32ELb1ELb0EEEJSG_NS5_IJNSR_ISE_SB_EENSR_INSA_ILi32EEESB_EEEEESH_SI_SH_SI_NS1B_6fusion15FusionCallbacksIS1F_NS1K_13LinCombEltActINS1B_6thread4SiLuESH_fSH_fLNS_15FloatRoundStyleE2EEESG_S1J_JEEENS4_5SM1004TMEM4LOAD26SM100_TMEM_LOAD_32dp32b32xESY_NSZ_INS10_ILi2ELi4ELi3EEES13_NSR_INS5_IJS14_S1H_EEENS5_IJS1H_SB_EEEEEEENS4_39AutoVectorizingCopyWithAssumedAlignmentILi128EEENS4_14SM90_TMA_STOREES20_S22_S22_EEEvvEEEEvNT_6ParamsE)
        .other          _ZN7cutlass13device_kernelINS_4gemm6kernel13GemmUniversalIN4cute5tupleIJiiiiEEENS1_10collective13CollectiveMmaINS1_35MainloopSm100TmaUmmaWarpSpecializedILi8ELi2ELi4ENS5_IJNS4_1CILi1EEESB_SB_EEEEENS5_IJNSA_ILi128EEENSA_ILi64EEESF_EEENS_10bfloat16_tENS5_IJlSB_lEEESH_SI_NS4_8TiledMMAINS4_8MMA_AtomIJNS4_20SM100_MMA_F16BF16_SSISH_SH_fLi128ELi64ELNS4_4UMMA5MajorE0ELSN_0ELNSM_7ScaleInE0ELSO_0EEEEEENS4_6LayoutISC_NS5_IJNSA_ILi0EEESS_SS_EEEEENS5_IJNS4_10UnderscoreESV_SV_EEEEENS4_13SM90_TMA_LOADENS4_14ComposedLayoutINS4_7SwizzleILi3ELi4ELi3EEENS4_18smem_ptr_flag_bitsILi16EEENSR_INS5_IJNSA_ILi8EEESF_EEENS5_IJSF_SB_EEEEEEEvNS4_8identityESY_S18_vS19_EENS_8epilogue10collective18CollectiveEpilogueINS1B_23Sm100TmaWarpSpecializedILi3ELi2ELi32ELb1ELb0EEEJSG_NS5_IJNSR_ISE_SB_EENSR_INSA_ILi32EEESB_EEEEESH_SI_SH_SI_NS1B_6fusion15FusionCallbacksIS1F_NS1K_13LinCombEltActINS1B_6thread4SiLuESH_fSH_fLNS_15FloatRoundStyleE2EEESG_S1J_JEEENS4_5SM1004TMEM4LOAD26SM100_TMEM_LOAD_32dp32b32xESY_NSZ_INS10_ILi2ELi4ELi3EEES13_NSR_INS5_IJS14_S1H_EEENS5_IJS1H_SB_EEEEEEENS4_39AutoVectorizingCopyWithAssumedAlignmentILi128EEENS4_14SM90_TMA_STOREES20_S22_S22_EEEvvEEEEvNT_6ParamsE,@"STO_CUDA_ENTRY STV_DEFAULT"
_ZN7cutlass13device_kernelINS_4gemm6kernel13GemmUniversalIN4cute5tupleIJiiiiEEENS1_10collective13CollectiveMmaINS1_35MainloopSm100TmaUmmaWarpSpecializedILi8ELi2ELi4ENS5_IJNS4_1CILi1EEESB_SB_EEEEENS5_IJNSA_ILi128EEENSA_ILi64EEESF_EEENS_10bfloat16_tENS5_IJlSB_lEEESH_SI_NS4_8TiledMMAINS4_8MMA_AtomIJNS4_20SM100_MMA_F16BF16_SSISH_SH_fLi128ELi64ELNS4_4UMMA5MajorE0ELSN_0ELNSM_7ScaleInE0ELSO_0EEEEEENS4_6LayoutISC_NS5_IJNSA_ILi0EEESS_SS_EEEEENS5_IJNS4_10UnderscoreESV_SV_EEEEENS4_13SM90_TMA_LOADENS4_14ComposedLayoutINS4_7SwizzleILi3ELi4ELi3EEENS4_18smem_ptr_flag_bitsILi16EEENSR_INS5_IJNSA_ILi8EEESF_EEENS5_IJSF_SB_EEEEEEEvNS4_8identityESY_S18_vS19_EENS_8epilogue10collective18CollectiveEpilogueINS1B_23Sm100TmaWarpSpecializedILi3ELi2ELi32ELb1ELb0EEEJSG_NS5_IJNSR_ISE_SB_EENSR_INSA_ILi32EEESB_EEEEESH_SI_SH_SI_NS1B_6fusion15FusionCallbacksIS1F_NS1K_13LinCombEltActINS1B_6thread4SiLuESH_fSH_fLNS_15FloatRoundStyleE2EEESG_S1J_JEEENS4_5SM1004TMEM4LOAD26SM100_TMEM_LOAD_32dp32b32xESY_NSZ_INS10_ILi2ELi4ELi3EEES13_NSR_INS5_IJS14_S1H_EEENS5_IJS1H_SB_EEEEEEENS4_39AutoVectorizingCopyWithAssumedAlignmentILi128EEENS4_14SM90_TMA_STOREES20_S22_S22_EEEvvEEEEvNT_6ParamsE:
[----:B------:R-:W1:Y:S01]  /*0000*/  LDC R1, c[0x0][0x37c] ;  /* 0x0000df00ff017b82 */ /* 0x000e620000000800 */
[----:B------:R-:W2:Y:S01]  /*0010*/  S2R R153, SR_TID.X ;  /* 0x0000000000997919 */ /* 0x000ea20000002100 */
[----:B------:R-:W3:Y:S01]  /*0020*/  LDCU.64 UR6, c[0x0][0x890] ;  /* 0x00011200ff0677ac */ /* 0x000ee20008000a00 */
[----:B------:R-:W-:Y:S02]  /*0030*/  PRMT R132, RZ, 0x7610, R132 ;  /* 0x00007610ff847816 */ /* 0x000fe40000000084 */
[----:B------:R-:W-:Y:S01]  /*0040*/  ELECT P5, URZ, PT ;  /* 0x0000000000ff782f */ /* 0x000fe200038a0000 */
[----:B------:R-:W4:Y:S01]  /*0050*/  LDCU.64 UR38, c[0x0][0x358] ;  /* 0x00006b00ff2677ac */ /* 0x000f220008000a00 */
[----:B---3--:R-:W-:-:S04]  /*0060*/  UISETP.NE.U32.AND UP2, UPT, UR6, URZ, UPT ;  /* 0x000000ff0600728c */ /* 0x008fc8000bf45070 */
[----:B------:R-:W-:Y:S01]  /*0070*/  UISETP.NE.AND.EX UP2, UPT, UR7, URZ, UPT, UP2 ;  /* 0x000000ff0700728c */ /* 0x000fe2000bf45320 */
[----:B--2---:R-:W-:-:S05]  /*0080*/  SHF.R.U32.HI R156, RZ, 0x5, R153 ;  /* 0x00000005ff9c7819 */ /* 0x004fca0000011699 */
[----:B------:R-:W2:Y:S02]  /*0090*/  SHFL.IDX PT, R0, R156, RZ, 0x1f ;  /* 0x00001fff9c007589 */ /* 0x000ea400000e0000 */
[----:B--2---:R-:W-:Y:S01]  /*00a0*/  R2UR UR8, R0 ;  /* 0x00000000000872ca */ /* 0x004fe200000e0000 */
[----:B-1--4-:R-:W-:Y:S05]  /*00b0*/  BRA.U UP2, `(.L_x_0) ;  /* 0x00000001022c7547 */ /* 0x012fea000b800000 */
[----:B------:R-:W1:Y:S02]  /*00c0*/  LDCU.64 UR4, c[0x0][0x888] ;  /* 0x00011100ff0477ac */ /* 0x000e640008000a00 */
[----:B-1----:R-:W-:-:S04]  /*00d0*/  UISETP.NE.U32.AND UP0, UPT, UR4, URZ, UPT ;  /* 0x000000ff0400728c */ /* 0x002fc8000bf05070 */
[----:B------:R-:W-:-:S09]  /*00e0*/  UISETP.NE.AND.EX UP0, UPT, UR5, URZ, UPT, UP0 ;  /* 0x000000ff0500728c */ /* 0x000fd2000bf05300 */
[----:B------:R-:W-:Y:S05]  /*00f0*/  BRA.U !UP0, `(.L_x_1) ;  /* 0x0000000108107547 */ /* 0x000fea000b800000 */
[----:B------:R-:W1:Y:S02]  /*0100*/  LDC.64 R90, c[0x0][0x888] ;  /* 0x00022200ff5a7b82 */ /* 0x000e640000000a00 */
[----:B-1----:R1:W5:Y:S01]  /*0110*/  LDG.E R90, desc[UR38][R90.64] ;  /* 0x000000265a5a7981 */ /* 0x002362000c1e1900 */
[----:B------:R-:W-:Y:S01]  /*0120*/  HFMA2 R132, -RZ, RZ, 0, 5.9604644775390625e-08 ;  /* 0x00000001ff847431 */ /* 0x000fe200000001ff */
[----:B------:R-:W-:Y:S05]  /*0130*/  BRA `(.L_x_0) ;  /* 0x00000000000c7947 */ /* 0x000fea0003800000 */
.L_x_1:
[----:B------:R-:W1:Y:S01]  /*0140*/  LDCU UR4, c[0x0][0x880] ;  /* 0x00011000ff0477ac */ /* 0x000e620008000800 */
[----:B------:R-:W-:Y:S01]  /*0150*/  HFMA2 R132, -RZ, RZ, 0, 5.9604644775390625e-08 ;  /* 0x00000001ff847431 */ /* 0x000fe200000001ff */
[----:B-1----:R-:W-:-:S07]  /*0160*/  MOV R90, UR4 ;  /* 0x00000004005a7c02 */ /* 0x002fce0008000f00 */
.L_x_0:
[----:B------:R-:W2:Y:S02]  /*0170*/  LDCU.64 UR4, c[0x0][0x8b0] ;  /* 0x00011600ff0477ac */ /* 0x000ea40008000a00 */
[----:B--2---:R-:W-:-:S04]  /*0180*/  UISETP.NE.U32.AND UP0, UPT, UR4, URZ, UPT ;  /* 0x000000ff0400728c */ /* 0x004fc8000bf05070 */
[----:B------:R-:W-:-:S09]  /*0190*/  UISETP.NE.AND.EX UP0, UPT, UR5, URZ, UPT, UP0 ;  /* 0x000000ff0500728c */ /* 0x000fd2000bf05300 */
[----:B------:R-:W-:Y:S05]  /*01a0*/  BRA.U UP0, `(.L_x_2) ;  /* 0x0000000100247547 */ /* 0x000fea000b800000 */
[----:B------:R-:W2:Y:S02]  /*01b0*/  LDCU.64 UR4, c[0x0][0x8a8] ;  /* 0x00011500ff0477ac */ /* 0x000ea40008000a00 */
[----:B--2---:R-:W-:-:S04]  /*01c0*/  UISETP.NE.U32.AND UP0, UPT, UR4, URZ, UPT ;  /* 0x000000ff0400728c */ /* 0x004fc8000bf05070 */
[----:B------:R-:W-:-:S09]  /*01d0*/  UISETP.NE.AND.EX UP0, UPT, UR5, URZ, UPT, UP0 ;  /* 0x000000ff0500728c */ /* 0x000fd2000bf05300 */
[----:B------:R-:W-:Y:S05]  /*01e0*/  BRA.U !UP0, `(.L_x_3) ;  /* 0x00000001080c7547 */ /* 0x000fea000b800000 */
[----:B------:R-:W2:Y:S02]  /*01f0*/  LDC.64 R70, c[0x0][0x8a8] ;  /* 0x00022a00ff467b82 */ /* 0x000ea40000000a00 */
[----:B--2---:R2:W5:Y:S01]  /*0200*/  LDG.E R70, desc[UR38][R70.64] ;  /* 0x0000002646467981 */ /* 0x004562000c1e1900 */
[----:B------:R-:W-:Y:S05]  /*0210*/  BRA `(.L_x_2) ;  /* 0x0000000000087947 */ /* 0x000fea0003800000 */
.L_x_3:
[----:B------:R-:W2:Y:S02]  /*0220*/  LDCU UR4, c[0x0][0x8a0] ;  /* 0x00011400ff0477ac */ /* 0x000ea40008000800 */
[----:B--2---:R-:W-:Y:S02]  /*0230*/  MOV R70, UR4 ;  /* 0x0000000400467c02 */ /* 0x004fe40008000f00 */
.L_x_2:
[----:B------:R-:W-:Y:S01]  /*0240*/  IMAD.U32 R0, RZ, RZ, UR8 ;  /* 0x00000008ff007e24 */ /* 0x000fe2000f8e00ff */
[----:B------:R-:W-:Y:S04]  /*0250*/  BSSY.RECONVERGENT B0, `(.L_x_4) ;  /* 0x000000c000007945 */ /* 0x000fe80003800200 */
[C---:B------:R-:W-:Y:S02]  /*0260*/  ISETP.NE.OR P1, PT, R0.reuse, 0x1, !P5 ;  /* 0x000000010000780c */ /* 0x040fe40006f25670 */
[----:B------:R-:W-:-:S11]  /*0270*/  ISETP.NE.OR P0, PT, R0, 0x3, !P5 ;  /* 0x000000030000780c */ /* 0x000fd60006f05670 */
[----:B------:R-:W-:Y:S05]  /*0280*/  @P1 BRA `(.L_x_5) ;  /* 0x0000000000201947 */ /* 0x000fea0003800000 */
[----:B------:R-:W3:Y:S02]  /*0290*/  LDCU.64 UR4, c[0x0][0x348] ;  /* 0x00006900ff0477ac */ /* 0x000ee40008000a00 */
[----:B---3--:R-:W-:Y:S02]  /*02a0*/  UIADD3 UR10, UP1, UPT, UR4, 0x80, URZ ;  /* 0x00000080040a7890 */ /* 0x008fe4000ff3e0ff */
[----:B------:R-:W-:Y:S02]  /*02b0*/  UIADD3 UR4, UP0, UPT, UR4, 0x180, URZ ;  /* 0x0000018004047890 */ /* 0x000fe4000ff1e0ff */
[----:B------:R-:W-:Y:S02]  /*02c0*/  UIADD3.X UR11, UPT, UPT, URZ, UR5, URZ, UP1, !UPT ;  /* 0x00000005ff0b7290 */ /* 0x000fe40008ffe4ff */
[----:B------:R-:W-:-:S07]  /*02d0*/  UIADD3.X UR5, UPT, UPT, URZ, UR5, URZ, UP0, !UPT ;  /* 0x00000005ff057290 */ /* 0x000fce00087fe4ff */
[----:B------:R3:W-:Y:S02]  /*02e0*/  UTMACCTL.PF [UR10] ;  /* 0x000000000a0079b9 */ /* 0x0007e40008040000 */
[----:B------:R3:W-:Y:S02]  /*02f0*/  UTMACCTL.PF [UR4] ;  /* 0x00000000040079b9 */ /* 0x0007e40008040000 */
[----:B---3--:R-:W-:Y:S01]  /*0300*/  NOP ;  /* 0x0000000000007918 */ /* 0x008fe20000000000 */
.L_x_5:
[----:B------:R-:W-:Y:S05]  /*0310*/  BSYNC.RECONVERGENT B0 ;  /* 0x0000000000007941 */ /* 0x000fea0003800200 */
.L_x_4:
[----:B------:R-:W-:Y:S04]  /*0320*/  BSSY.RECONVERGENT B0, `(.L_x_6) ;  /* 0x000000a000007945 */ /* 0x000fe80003800200 */
        /* <DEDUP_REMOVED lines=9> */
.L_x_7:
[----:B------:R-:W-:Y:S05]  /*03c0*/  BSYNC.RECONVERGENT B0 ;  /* 0x0000000000007941 */ /* 0x000fea0003800200 */
.L_x_6:
[----:B------:R-:W3:Y:S01]  /*03d0*/  LDCU.64 UR4, c[0x0][0x888] ;  /* 0x00011100ff0477ac */ /* 0x000ee20008000a00 */
[----:B------:R-:W-:Y:S02]  /*03e0*/  UISETP.EQ.U32.AND UP1, UPT, UR6, URZ, UPT ;  /* 0x000000ff0600728c */ /* 0x000fe4000bf22070 */
[----:B------:R-:W-:Y:S02]  /*03f0*/  UPLOP3.LUT UP3, UPT, UPT, UPT, UPT, 0x40, 0x4 ;  /* 0x000000000004789c */ /* 0x000fe40003f6e870 */
[----:B---3--:R-:W-:-:S04]  /*0400*/  UISETP.NE.U32.AND UP0, UPT, UR4, URZ, UPT ;  /* 0x000000ff0400728c */ /* 0x008fc8000bf05070 */
[----:B------:R-:W-:-:S04]  /*0410*/  UISETP.NE.AND.EX UP0, UPT, UR5, URZ, UPT, UP0 ;  /* 0x000000ff0500728c */ /* 0x000fc8000bf05300 */
[----:B------:R-:W-:-:S04]  /*0420*/  UISETP.EQ.OR.EX UP4, UPT, UR7, URZ, !UP0, UP1 ;  /* 0x000000ff0700728c */ /* 0x000fc8000c782710 */
[----:B------:R-:W-:-:S05]  /*0430*/  UP2UR UR43, UPR, URZ, 0x10 ;  /* 0x00000010ff2b7883 */ /* 0x000fca0008000000 */
[----:B------:R-:W-:Y:S07]  /*0440*/  BRA.U !UP4, `(.L_x_8) ;  /* 0x000000010c147547 */ /* 0x000fee000b800000 */
[----:B------:R-:W-:Y:S01]  /*0450*/  PLOP3.LUT P1, PT, PT, PT, UP2, 0x80, 0x8 ;  /* 0x000000000008781c */ /* 0x000fe20003f2f028 */
[----:B------:R-:W-:-:S12]  /*0460*/  UPLOP3.LUT UP3, UPT, UPT, UPT, UP0, 0x40, 0x4 ;  /* 0x000000000004789c */ /* 0x000fd80003f6e800 */
[----:B-----5:R-:W-:-:S13]  /*0470*/  @!P1 FSETP.EQ.AND P0, PT, R90, RZ, PT ;  /* 0x000000ff5a00920b */ /* 0x020fda0003f02000 */
[----:B------:R-:W-:Y:S01]  /*0480*/  @!P1 VOTEU.ANY UP1, P0 ;  /* 0x0000000000ff9886 */ /* 0x000fe20000020100 */
[----:B------:R-:W-:-:S11]  /*0490*/  @!UP2 UPLOP3.LUT UP3, UPT, UPT, UPT, UP1, 0x80, 0x8 ;  /* 0x000000000008a89c */ /* 0x000fd60003f6f010 */
.L_x_8:
[----:B------:R-:W3:Y:S01]  /*04a0*/  SHFL.IDX PT, R2, R156, RZ, 0x1f ;  /* 0x00001fff9c027589 */ /* 0x000ee200000e0000 */
[----:B------:R-:W-:-:S04]  /*04b0*/  UISETP.NE.AND UP1, UPT, UR8, 0x2, UPT ;  /* 0x000000020800788c */ /* 0x000fc8000bf25270 */
[----:B------:R-:W-:Y:S01]  /*04c0*/  USEL UR5, URZ, 0x1, UP1 ;  /* 0x00000001ff057887 */ /* 0x000fe20008800000 */
[----:B---3--:R-:W-:-:S13]  /*04d0*/  ISETP.NE.AND P0, PT, R2, RZ, PT ;  /* 0x000000ff0200720c */ /* 0x008fda0003f05270 */
[----:B------:R-:W-:Y:S05]  /*04e0*/  @P0 BRA `(.L_x_9) ;  /* 0x0000000000680947 */ /* 0x000fea0003800000 */
[----:B------:R-:W3:Y:S01]  /*04f0*/  S2UR UR6, SR_CgaCtaId ;  /* 0x00000000000679c3 */ /* 0x000ee20000008800 */
[----:B------:R-:W-:Y:S01]  /*0500*/  UMOV UR7, 0x400 ;  /* 0x0000040000077882 */ /* 0x000fe20000000000 */
[----:B------:R-:W-:Y:S01]  /*0510*/  UMOV UR4, 0x1 ;  /* 0x0000000100047882 */ /* 0x000fe20000000000 */
[----:B------:R-:W-:Y:S01]  /*0520*/  ELECT P0, URZ, PT ;  /* 0x0000000000ff782f */ /* 0x000fe20003800000 */
[----:B------:R-:W-:-:S04]  /*0530*/  UIADD3 UR10, UPT, UPT, -UR4, 0x100000, URZ ;  /* 0x00100000040a7890 */ /* 0x000fc8000fffe1ff */
[----:B------:R-:W-:Y:S02]  /*0540*/  USHF.L.U32 UR11, UR10, 0xb, URZ ;  /* 0x0000000b0a0b7899 */ /* 0x000fe400080006ff */
[----:B------:R-:W-:Y:S02]  /*0550*/  USHF.L.U32 UR10, UR10, 0x1, URZ ;  /* 0x000000010a0a7899 */ /* 0x000fe400080006ff */
[----:B---3--:R-:W-:Y:S01]  /*0560*/  ULEA UR6, UR6, UR7, 0x18 ;  /* 0x0000000706067291 */ /* 0x008fe2000f8ec0ff */
[----:B------:R-:W3:Y:S11]  /*0570*/  FENCE.VIEW.ASYNC.S ;  /* 0x00000000000073c6 */ /* 0x000ef60000000000 */
[----:B---3--:R3:W4:Y:S01]  /*0580*/  SYNCS.EXCH.64 URZ, [UR6], UR10 ;  /* 0x0000000a06ff75b2 */ /* 0x0087220008000100 */
[----:B------:R3:W1:Y:S01]  /*0590*/  SYNCS.EXCH.64 URZ, [UR6+0x40], UR10 ;  /* 0x0000400a06ff75b2 */ /* 0x0006620008000100 */
        /* <DEDUP_REMOVED lines=13> */
[----:B------:R3:W1:Y:S02]  /*0670*/  SYNCS.EXCH.64 URZ, [UR6+0x78], UR10 ;  /* 0x0000780a06ff75b2 */ /* 0x0006640008000100 */
[----:B---3--:R-:W-:Y:S01]  /*0680*/  NOP ;  /* 0x0000000000007918 */ /* 0x008fe20000000000 */
.L_x_9:
[----:B------:R-:W3:Y:S01]  /*0690*/  SHFL.IDX PT, R2, R156, RZ, 0x1f ;  /* 0x00001fff9c027589 */ /* 0x000ee200000e0000 */
[----:B------:R-:W-:Y:S01]  /*06a0*/  NOP ;  /* 0x0000000000007918 */ /* 0x000fe20000000000 */
[----:B---3--:R-:W-:-:S13]  /*06b0*/  ISETP.NE.AND P0, PT, R2, 0x1, PT ;  /* 0x000000010200780c */ /* 0x008fda0003f05270 */
[----:B------:R-:W-:Y:S05]  /*06c0*/  @P0 BRA `(.L_x_10) ;  /* 0x0000000000500947 */ /* 0x000fea0003800000 */
[----:B------:R-:W3:Y:S01]  /*06d0*/  S2UR UR7, SR_CgaCtaId ;  /* 0x00000000000779c3 */ /* 0x000ee20000008800 */
[----:B------:R-:W-:Y:S01]  /*06e0*/  UMOV UR9, 0x400 ;  /* 0x0000040000097882 */ /* 0x000fe20000000000 */
[----:B------:R-:W-:Y:S01]  /*06f0*/  UMOV UR6, 0x20 ;  /* 0x0000002000067882 */ /* 0x000fe20000000000 */
[----:B------:R-:W-:Y:S01]  /*0700*/  UMOV UR4, 0x80 ;  /* 0x0000008000047882 */ /* 0x000fe20000000000 */
[----:B------:R-:W-:-:S04]  /*0710*/  UIADD3 UR10, UPT, UPT, -UR6, 0x100000, URZ ;  /* 0x00100000060a7890 */ /* 0x000fc8000fffe1ff */
[----:B------:R-:W-:Y:S02]  /*0720*/  USHF.L.U32 UR11, UR10, 0xb, URZ ;  /* 0x0000000b0a0b7899 */ /* 0x000fe400080006ff */
[----:B------:R-:W-:Y:S02]  /*0730*/  USHF.L.U32 UR10, UR10, 0x1, URZ ;  /* 0x000000010a0a7899 */ /* 0x000fe400080006ff */
[----:B------:R-:W-:-:S04]  /*0740*/  UIADD3 UR12, UPT, UPT, -UR4, 0x100000, URZ ;  /* 0x00100000040c7890 */ /* 0x000fc8000fffe1ff */
[----:B------:R-:W-:Y:S02]  /*0750*/  USHF.L.U32 UR13, UR12, 0xb, URZ ;  /* 0x0000000b0c0d7899 */ /* 0x000fe400080006ff */
[----:B------:R-:W-:Y:S01]  /*0760*/  USHF.L.U32 UR12, UR12, 0x1, URZ ;  /* 0x000000010c0c7899 */ /* 0x000fe200080006ff */
[----:B------:R-:W-:Y:S01]  /*0770*/  ELECT P0, URZ, PT ;  /* 0x0000000000ff782f */ /* 0x000fe20003800000 */
[----:B---3--:R-:W-:Y:S01]  /*0780*/  ULEA UR7, UR7, UR9, 0x18 ;  /* 0x0000000907077291 */ /* 0x008fe2000f8ec0ff */
[----:B------:R-:W3:Y:S11]  /*0790*/  FENCE.VIEW.ASYNC.S ;  /* 0x00000000000073c6 */ /* 0x000ef60000000000 */
[----:B---3--:R3:W1:Y:S01]  /*07a0*/  SYNCS.EXCH.64 URZ, [UR7+0x80], UR10 ;  /* 0x0000800a07ff75b2 */ /* 0x0086620008000100 */
[----:B------:R3:W1:Y:S01]  /*07b0*/  SYNCS.EXCH.64 URZ, [UR7+0x98], UR12 ;  /* 0x0000980c07ff75b2 */ /* 0x0006620008000100 */
[----:B------:R3:W1:Y:S01]  /*07c0*/  SYNCS.EXCH.64 URZ, [UR7+0x88], UR10 ;  /* 0x0000880a07ff75b2 */ /* 0x0006620008000100 */
[----:B------:R3:W1:Y:S01]  /*07d0*/  SYNCS.EXCH.64 URZ, [UR7+0xa0], UR12 ;  /* 0x0000a00c07ff75b2 */ /* 0x0006620008000100 */
[----:B------:R3:W1:Y:S01]  /*07e0*/  SYNCS.EXCH.64 URZ, [UR7+0x90], UR10 ;  /* 0x0000900a07ff75b2 */ /* 0x0006620008000100 */
[----:B------:R3:W1:Y:S01]  /*07f0*/  SYNCS.EXCH.64 URZ, [UR7+0xa8], UR12 ;  /* 0x0000a80c07ff75b2 */ /* 0x0006620008000100 */
[----:B------:R-:W-:Y:S01]  /*0800*/  NOP ;  /* 0x0000000000007918 */ /* 0x000fe20000000000 */
.L_x_10:
[----:B------:R-:W2:Y:S01]  /*0810*/  SHFL.IDX PT, R2, R156, RZ, 0x1f ;  /* 0x00001fff9c027589 */ /* 0x000ea200000e0000 */
[----:B------:R-:W-:Y:S01]  /*0820*/  NOP ;  /* 0x0000000000007918 */ /* 0x000fe20000000000 */
[----:B--2---:R-:W-:-:S13]  /*0830*/  ISETP.NE.AND P0, PT, R2, 0x3, PT ;  /* 0x000000030200780c */ /* 0x004fda0003f05270 */
[----:B------:R-:W-:Y:S05]  /*0840*/  @P0 BRA `(.L_x_11) ;  /* 0x0000000000300947 */ /* 0x000fea0003800000 */
[----:B------:R-:W2:Y:S01]  /*0850*/  S2UR UR6, SR_CgaCtaId ;  /* 0x00000000000679c3 */ /* 0x000ea20000008800 */
[----:B---3--:R-:W-:Y:S01]  /*0860*/  UMOV UR7, 0x400 ;  /* 0x0000040000077882 */ /* 0x008fe20000000000 */
[----:B------:R-:W-:Y:S01]  /*0870*/  UMOV UR4, 0x20 ;  /* 0x0000002000047882 */ /* 0x000fe20000000000 */
[----:B------:R-:W-:Y:S01]  /*0880*/  ELECT P0, URZ, PT ;  /* 0x0000000000ff782f */ /* 0x000fe20003800000 */
[----:B------:R-:W-:-:S04]  /*0890*/  UIADD3 UR10, UPT, UPT, -UR4, 0x100000, URZ ;  /* 0x00100000040a7890 */ /* 0x000fc8000fffe1ff */
[----:B------:R-:W-:Y:S02]  /*08a0*/  USHF.L.U32 UR11, UR10, 0xb, URZ ;  /* 0x0000000b0a0b7899 */ /* 0x000fe400080006ff */
[----:B------:R-:W-:Y:S02]  /*08b0*/  USHF.L.U32 UR10, UR10, 0x1, URZ ;  /* 0x000000010a0a7899 */ /* 0x000fe400080006ff */
[----:B--2---:R-:W-:Y:S01]  /*08c0*/  ULEA UR6, UR6, UR7, 0x18 ;  /* 0x0000000706067291 */ /* 0x004fe2000f8ec0ff */
[----:B------:R-:W2:Y:S11]  /*08d0*/  FENCE.VIEW.ASYNC.S ;  /* 0x00000000000073c6 */ /* 0x000eb60000000000 */
[----:B--2---:R2:W3:Y:S01]  /*08e0*/  SYNCS.EXCH.64 URZ, [UR6+0xb0], UR10 ;  /* 0x0000b00a06ff75b2 */ /* 0x0044e20008000100 */
[----:B------:R2:W1:Y:S01]  /*08f0*/  SYNCS.EXCH.64 URZ, [UR6+0xb8], UR10 ;  /* 0x0000b80a06ff75b2 */ /* 0x0004620008000100 */
[----:B------:R-:W-:Y:S01]  /*0900*/  NOP ;  /* 0x0000000000007918 */ /* 0x000fe20000000000 */
.L_x_11:
[----:B------:R-:W4:Y:S01]  /*0910*/  SHFL.IDX PT, R2, R156, RZ, 0x1f ;  /* 0x00001fff9c027589 */ /* 0x000f2200000e0000 */
[----:B------:R-:W-:Y:S01]  /*0920*/  NOP ;  /* 0x0000000000007918 */ /* 0x000fe20000000000 */
[----:B----4-:R-:W-:-:S13]  /*0930*/  ISETP.NE.AND P0, PT, R2, 0x4, PT ;  /* 0x000000040200780c */ /* 0x010fda0003f05270 */
[----:B------:R-:W-:Y:S05]  /*0940*/  @P0 BRA `(.L_x_12) ;  /* 0x00000000004c0947 */ /* 0x000fea0003800000 */
[----:B--2---:R-:W2:Y:S01]  /*0950*/  S2UR UR6, SR_CgaCtaId ;  /* 0x00000000000679c3 */ /* 0x004ea20000008800 */
[----:B------:R-:W-:Y:S01]  /*0960*/  UMOV UR9, 0xe0 ;  /* 0x000000e000097882 */ /* 0x000fe20000000000 */
[----:B---3--:R-:W-:Y:S01]  /*0970*/  UMOV UR7, 0x400 ;  /* 0x0000040000077882 */ /* 0x008fe20000000000 */
[----:B------:R-:W-:Y:S01]  /*0980*/  USEL UR9, UR9, 0x100, UP3 ;  /* 0x0000010009097887 */ /* 0x000fe20009800000 */
[----:B------:R-:W-:Y:S01]  /*0990*/  UMOV UR4, 0x1 ;  /* 0x0000000100047882 */ /* 0x000fe20000000000 */
[----:B------:R-:W-:Y:S01]  /*09a0*/  ELECT P0, URZ, PT ;  /* 0x0000000000ff782f */ /* 0x000fe20003800000 */
[----:B------:R-:W-:-:S04]  /*09b0*/  UIADD3 UR10, UPT, UPT, -UR4, 0x100000, URZ ;  /* 0x00100000040a7890 */ /* 0x000fc8000fffe1ff */
[----:B------:R-:W-:Y:S02]  /*09c0*/  USHF.L.U32 UR11, UR10, 0xb, URZ ;  /* 0x0000000b0a0b7899 */ /* 0x000fe400080006ff */
[----:B------:R-:W-:Y:S02]  /*09d0*/  USHF.L.U32 UR10, UR10, 0x1, URZ ;  /* 0x000000010a0a7899 */ /* 0x000fe400080006ff */
[----:B------:R-:W-:-:S04]  /*09e0*/  UIADD3 UR12, UPT, UPT, -UR9, 0x100000, URZ ;  /* 0x00100000090c7890 */ /* 0x000fc8000fffe1ff */
[----:B------:R-:W-:Y:S02]  /*09f0*/  USHF.L.U32 UR13, UR12, 0xb, URZ ;  /* 0x0000000b0c0d7899 */ /* 0x000fe400080006ff */
[----:B------:R-:W-:Y:S02]  /*0a00*/  USHF.L.U32 UR12, UR12, 0x1, URZ ;  /* 0x000000010c0c7899 */ /* 0x000fe400080006ff */
[----:B--2---:R-:W-:Y:S01]  /*0a10*/  ULEA UR6, UR6, UR7, 0x18 ;  /* 0x0000000706067291 */ /* 0x004fe2000f8ec0ff */
[----:B------:R-:W2:Y:S11]  /*0a20*/  FENCE.VIEW.ASYNC.S ;  /* 0x00000000000073c6 */ /* 0x000eb60000000000 */
[----:B--2---:R4:W2:Y:S01]  /*0a30*/  SYNCS.EXCH.64 URZ, [UR6+0xc0], UR10 ;  /* 0x0000c00a06ff75b2 */ /* 0x0048a20008000100 */
[----:B------:R4:W3:Y:S01]  /*0a40*/  SYNCS.EXCH.64 URZ, [UR6+0xd0], UR12 ;  /* 0x0000d00c06ff75b2 */ /* 0x0008e20008000100 */
[----:B------:R4:W1:Y:S01]  /*0a50*/  SYNCS.EXCH.64 URZ, [UR6+0xc8], UR10 ;  /* 0x0000c80a06ff75b2 */ /* 0x0008620008000100 */
[----:B------:R4:W1:Y:S02]  /*0a60*/  SYNCS.EXCH.64 URZ, [UR6+0xd8], UR12 ;  /* 0x0000d80c06ff75b2 */ /* 0x0008640008000100 */
[----:B----4-:R-:W-:Y:S01]  /*0a70*/  NOP ;  /* 0x0000000000007918 */ /* 0x010fe20000000000 */
.L_x_12:
[----:B------:R-:W4:Y:S01]  /*0a80*/  SHFL.IDX PT, R2, R156, RZ, 0x1f ;  /* 0x00001fff9c027589 */ /* 0x000f2200000e0000 */
[----:B------:R-:W-:Y:S01]  /*0a90*/  NOP ;  /* 0x0000000000007918 */ /* 0x000fe20000000000 */
[----:B----4-:R-:W-:-:S13]  /*0aa0*/  ISETP.NE.AND P0, PT, R2, 0x5, PT ;  /* 0x000000050200780c */ /* 0x010fda0003f05270 */
[----:B------:R-:W-:Y:S05]  /*0ab0*/  @P0 BRA `(.L_x_13) ;  /* 0x0000000000580947 */ /* 0x000fea0003800000 */
[----:B---3--:R-:W3:Y:S01]  /*0ac0*/  S2UR UR7, SR_CgaCtaId ;  /* 0x00000000000779c3 */ /* 0x008ee20000008800 */
[----:B------:R-:W-:Y:S01]  /*0ad0*/  UMOV UR9, 0x400 ;  /* 0x0000040000097882 */ /* 0x000fe20000000000 */
[----:B--2---:R-:W-:Y:S01]  /*0ae0*/  UMOV UR6, 0x1 ;  /* 0x0000000100067882 */ /* 0x004fe20000000000 */
        /* <DEDUP_REMOVED lines=9> */
[----:B------:R-:W2:Y:S11]  /*0b80*/  FENCE.VIEW.ASYNC.S ;  /* 0x00000000000073c6 */ /* 0x000eb60000000000 */
[----:B--2---:R4:W2:Y:S01]  /*0b90*/  SYNCS.EXCH.64 URZ, [UR7+0xe0], UR10 ;  /* 0x0000e00a07ff75b2 */ /* 0x0048a20008000100 */
[----:B------:R4:W3:Y:S01]  /*0ba0*/  SYNCS.EXCH.64 URZ, [UR7+0x100], UR12 ;  /* 0x0001000c07ff75b2 */ /* 0x0008e20008000100 */
[----:B------:R4:W1:Y:S01]  /*0bb0*/  SYNCS.EXCH.64 URZ, [UR7+0xe8], UR10 ;  /* 0x0000e80a07ff75b2 */ /* 0x0008620008000100 */
[----:B------:R4:W1:Y:S01]  /*0bc0*/  SYNCS.EXCH.64 URZ, [UR7+0x108], UR12 ;  /* 0x0001080c07ff75b2 */ /* 0x0008620008000100 */
[----:B------:R4:W1:Y:S01]  /*0bd0*/  SYNCS.EXCH.64 URZ, [UR7+0xf0], UR10 ;  /* 0x0000f00a07ff75b2 */ /* 0x0008620008000100 */
[----:B------:R4:W1:Y:S01]  /*0be0*/  SYNCS.EXCH.64 URZ, [UR7+0x110], UR12 ;  /* 0x0001100c07ff75b2 */ /* 0x0008620008000100 */
[----:B------:R4:W1:Y:S01]  /*0bf0*/  SYNCS.EXCH.64 URZ, [UR7+0xf8], UR10 ;  /* 0x0000f80a07ff75b2 */ /* 0x0008620008000100 */
[----:B------:R4:W1:Y:S02]  /*0c00*/  SYNCS.EXCH.64 URZ, [UR7+0x118], UR12 ;  /* 0x0001180c07ff75b2 */ /* 0x0008640008000100 */
[----:B----4-:R-:W-:Y:S01]  /*0c10*/  NOP ;  /* 0x0000000000007918 */ /* 0x010fe20000000000 */
.L_x_13:
[----:B------:R-:W4:Y:S01]  /*0c20*/  SHFL.IDX PT, R2, R156, RZ, 0x1f ;  /* 0x00001fff9c027589 */ /* 0x000f2200000e0000 */
[----:B------:R-:W-:Y:S01]  /*0c30*/  NOP ;  /* 0x0000000000007918 */ /* 0x000fe20000000000 */
[----:B----4-:R-:W-:-:S13]  /*0c40*/  ISETP.NE.AND P0, PT, R2, 0x3, PT ;  /* 0x000000030200780c */ /* 0x010fda0003f05270 */
[----:B------:R-:W-:Y:S05]  /*0c50*/  @P0 BRA `(.L_x_14) ;  /* 0x0000000000380947 */ /* 0x000fea0003800000 */
[----:B--2---:R-:W2:Y:S01]  /*0c60*/  S2UR UR6, SR_CgaCtaId ;  /* 0x00000000000679c3 */ /* 0x004ea20000008800 */
        /* <DEDUP_REMOVED lines=13> */
.L_x_14:
[----:B--2---:R-:W2:Y:S01]  /*0d40*/  S2UR UR6, SR_CTAID.X ;  /* 0x00000000000679c3 */ /* 0x004ea20000002500 */
[----:B------:R-:W-:-:S05]  /*0d50*/  CS2R.32 R115, SR_CgaSize ;  /* 0x0000000000737805 */ /* 0x000fca0000008a00 */
[----:B------:R-:W-:-:S05]  /*0d60*/  IMAD R115, R115, -0xa0, RZ ;  /* 0xffffff6073737824 */ /* 0x000fca00078e02ff */
[----:B------:R-:W-:-:S14]  /*0d70*/  R2UR UR9, R115 ;  /* 0x00000000730972ca */ /* 0x000fdc00000e0000 */
[----:B------:R-:W4:Y:S01]  /*0d80*/  LDCU UR9, c[0x0][UR9+0x2b0] ;  /* 0x00005600090977ac */ /* 0x000f220008000800 */
[----:B------:R-:W-:Y:S01]  /*0d90*/  NOP ;  /* 0x0000000000007918 */ /* 0x000fe20000000000 */
[----:B------:R-:W-:-:S05]  /*0da0*/  CS2R.32 R115, SR_CgaSize ;  /* 0x0000000000737805 */ /* 0x000fca0000008a00 */
[----:B------:R-:W-:-:S05]  /*0db0*/  IMAD R115, R115, -0xa0, RZ ;  /* 0xffffff6073737824 */ /* 0x000fca00078e02ff */
[----:B---3--:R-:W-:-:S14]  /*0dc0*/  R2UR UR7, R115 ;  /* 0x00000000730772ca */ /* 0x008fdc00000e0000 */
[----:B------:R-:W3:Y:S01]  /*0dd0*/  LDCU UR7, c[0x0][UR7+0x2b4] ;  /* 0x00005680070777ac */ /* 0x000ee20008000800 */
[----:B------:R-:W1:Y:S08]  /*0de0*/  S2UR UR4, SR_CTAID.Y ;  /* 0x00000000000479c3 */ /* 0x000e700000002600 */
[----:B------:R-:W3:Y:S01]  /*0df0*/  LDC R10, c[0x0][0xb24] ;  /* 0x0002c900ff0a7b82 */ /* 0x000ee20000000800 */
[----:B--2---:R-:W-:-:S02]  /*0e00*/  I2FP.F32.U32 R115, UR6 ;  /* 0x0000000600737c45 */ /* 0x004fc40008201000 */
[----:B------:R-:W-:-:S05]  /*0e10*/  CS2R.32 R3, SR_CgaSize ;  /* 0x0000000000037805 */ /* 0x000fca0000008a00 */
[----:B------:R-:W-:-:S06]  /*0e20*/  IMAD R3, R3, -0xa0, RZ ;  /* 0xffffff6003037824 */ /* 0x000fcc00078e02ff */
[----:B------:R-:W2:Y:S01]  /*0e30*/  LDC R3, c[0x0][R3+0x2a0] ;  /* 0x0000a80003037b82 */ /* 0x000ea20000000800 */
[----:B------:R-:W-:Y:S01]  /*0e40*/  MOV R22, UR6 ;  /* 0x0000000600167c02 */ /* 0x000fe20008000f00 */
[----:B----4-:R-:W-:Y:S01]  /*0e50*/  FMUL R115, R115, UR9 ;  /* 0x0000000973737c20 */ /* 0x010fe20008400000 */
[----:B-1----:R-:W-:Y:S02]  /*0e60*/  I2FP.F32.U32 R114, UR4 ;  /* 0x0000000400727c45 */ /* 0x002fe40008201000 */
[----:B------:R-:W-:-:S05]  /*0e70*/  CS2R.32 R2, SR_CgaSize ;  /* 0x0000000000027805 */ /* 0x000fca0000008a00 */
[----:B------:R-:W-:-:S06]  /*0e80*/  IMAD R2, R2, -0xa0, RZ ;  /* 0xffffff6002027824 */ /* 0x000fcc00078e02ff */
[----:B------:R-:W1:Y:S01]  /*0e90*/  LDC R2, c[0x0][R2+0x2a4] ;  /* 0x0000a90002027b82 */ /* 0x000e620000000800 */
[----:B------:R-:W-:Y:S01]  /*0ea0*/  MOV R23, UR4 ;  /* 0x0000000400177c02 */ /* 0x000fe20008000f00 */
[----:B------:R-:W4:Y:S01]  /*0eb0*/  F2I.U32.TRUNC.NTZ R115, R115 ;  /* 0x0000007300737305 */ /* 0x000f22000020f000 */
[----:B---3--:R-:W-:-:S05]  /*0ec0*/  FMUL R114, R114, UR7 ;  /* 0x0000000772727c20 */ /* 0x008fca0008400000 */
[----:B------:R-:W-:Y:S01]  /*0ed0*/  BAR.SYNC.DEFER_BLOCKING 0x0 ;  /* 0x0000000000007b1d */ /* 0x000fe20000010000 */
[----:B------:R-:W-:-:S05]  /*0ee0*/  ISETP.GE.AND P0, PT, R10, 0x1, PT ;  /* 0x000000010a00780c */ /* 0x000fca0003f06270 */
[----:B------:R-:W3:Y:S02]  /*0ef0*/  F2I.U32.TRUNC.NTZ R114, R114 ;  /* 0x0000007200727305 */ /* 0x000ee4000020f000 */
[----:B------:R-:W1:Y:S01]  /*0f00*/  S2UR UR36, SR_CTAID.Z ;  /* 0x00000000002479c3 */ /* 0x000e620000002700 */
[----:B----4-:R-:W-:-:S05]  /*0f10*/  IADD3 R115, PT, PT, -R115, RZ, RZ ;  /* 0x000000ff73737210 */ /* 0x010fca0007ffe1ff */
[----:B--2---:R-:W-:Y:S01]  /*0f20*/  IMAD R115, R3, R115, UR6 ;  /* 0x0000000603737e24 */ /* 0x004fe2000f8e0273 */
[----:B---3--:R-:W-:-:S05]  /*0f30*/  IADD3 R114, PT, PT, -R114, RZ, RZ ;  /* 0x000000ff72727210 */ /* 0x008fca0007ffe1ff */
[----:B-1----:R-:W-:Y:S01]  /*0f40*/  IMAD R114, R2, R114, UR4 ;  /* 0x0000000402727e24 */ /* 0x002fe2000f8e0272 */
[----:B------:R-:W-:Y:S06]  /*0f50*/  @!P0 BRA `(.L_x_15) ;  /* 0x0000000000b88947 */ /* 0x000fec0003800000 */
[----:B------:R-:W1:Y:S01]  /*0f60*/  LDC.64 R4, c[0x0][0xb18] ;  /* 0x0002c600ff047b82 */ /* 0x000e620000000a00 */
[----:B------:R-:W-:-:S07]  /*0f70*/  ISETP.NE.AND P0, PT, R10, 0x1, PT ;  /* 0x000000010a00780c */ /* 0x000fce0003f05270 */
[----:B------:R-:W2:Y:S08]  /*0f80*/  LDC R9, c[0x0][0xb0c] ;  /* 0x0002c300ff097b82 */ /* 0x000eb00000000800 */
[----:B------:R-:W3:Y:S08]  /*0f90*/  LDC R12, c[0x0][0x370] ;  /* 0x0000dc00ff0c7b82 */ /* 0x000ef00000000800 */
[----:B------:R-:W4:Y:S01]  /*0fa0*/  LDC R11, c[0x0][0x374] ;  /* 0x0000dd00ff0b7b82 */ /* 0x000f220000000800 */
[----:B-1----:R-:W-:-:S07]  /*0fb0*/  ISETP.NE.AND P1, PT, R4, 0x1, PT ;  /* 0x000000010400780c */ /* 0x002fce0003f25270 */
[----:B------:R-:W3:Y:S01]  /*0fc0*/  LDC.64 R6, c[0x0][0xb10] ;  /* 0x0002c400ff067b82 */ /* 0x000ee20000000a00 */
[----:B--2---:R-:W-:-:S07]  /*0fd0*/  ISETP.NE.AND P2, PT, R9, 0x1, PT ;  /* 0x000000010900780c */ /* 0x004fce0003f45270 */
[----:B------:R-:W1:Y:S08]  /*0fe0*/  LDC R8, c[0x0][0xb20] ;  /* 0x0002c800ff087b82 */ /* 0x000e700000000800 */
[----:B------:R-:W2:Y:S01]  /*0ff0*/  LDC.64 R2, c[0x0][0xb28] ;  /* 0x0002ca00ff027b82 */ /* 0x000ea20000000a00 */
[----:B----4-:R-:W-:-:S04]  /*1000*/  IMAD.HI.U32 R13, R11, R5, RZ ;  /* 0x000000050b0d7227 */ /* 0x010fc800078e00ff */
[----:B------:R-:W-:-:S04]  /*1010*/  IMAD.HI.U32 R5, R23, R5, RZ ;  /* 0x0000000517057227 */ /* 0x000fc800078e00ff */
[----:B---3--:R-:W-:-:S05]  /*1020*/  IMAD.HI.U32 R14, R12, R6, RZ ;  /* 0x000000060c0e7227 */ /* 0x008fca00078e00ff */
[-C--:B------:R-:W-:Y:S01]  /*1030*/  @P2 SHF.R.U32.HI R12, RZ, R7.reuse, R14 ;  /* 0x00000007ff0c2219 */ /* 0x080fe2000001160e */
[C---:B------:R-:W-:Y:S01]  /*1040*/  IMAD.HI.U32 R14, R22.reuse, R6, RZ ;  /* 0x00000006160e7227 */ /* 0x040fe200078e00ff */
[-C--:B-1----:R-:W-:Y:S02]  /*1050*/  @P1 SHF.R.U32.HI R11, RZ, R8.reuse, R13 ;  /* 0x00000008ff0b1219 */ /* 0x082fe4000001160d */
[----:B------:R-:W-:Y:S02]  /*1060*/  SHF.R.U32.HI R5, RZ, R8, R5 ;  /* 0x00000008ff057219 */ /* 0x000fe40000011605 */
[----:B------:R-:W-:Y:S02]  /*1070*/  SHF.R.U32.HI R14, RZ, R7, R14 ;  /* 0x00000007ff0e7219 */ /* 0x000fe4000001160e */
[----:B------:R-:W-:Y:S01]  /*1080*/  SEL R5, R23, R5, !P1 ;  /* 0x0000000517057207 */ /* 0x000fe20004800000 */
[----:B--2---:R-:W-:Y:S01]  /*1090*/  IMAD.HI.U32 R13, R11, R2, RZ ;  /* 0x000000020b0d7227 */ /* 0x004fe200078e00ff */
[----:B------:R-:W-:-:S03]  /*10a0*/  SEL R14, R22, R14, !P2 ;  /* 0x0000000e160e7207 */ /* 0x000fc60005000000 */
[----:B------:R-:W-:Y:S01]  /*10b0*/  IMAD.HI.U32 R6, R12, R2, RZ ;  /* 0x000000020c067227 */ /* 0x000fe200078e00ff */
[----:B------:R-:W-:-:S04]  /*10c0*/  @P0 SHF.R.U32.HI R11, RZ, R3, R13 ;  /* 0x00000003ff0b0219 */ /* 0x000fc8000001160d */
[----:B------:R-:W-:Y:S01]  /*10d0*/  @P0 SHF.R.U32.HI R12, RZ, R3, R6 ;  /* 0x00000003ff0c0219 */ /* 0x000fe20000011606 */
[----:B------:R-:W-:-:S04]  /*10e0*/  IMAD R11, R11, R10, RZ ;  /* 0x0000000a0b0b7224 */ /* 0x000fc800078e02ff */
[----:B------:R-:W-:Y:S01]  /*10f0*/  IMAD R6, R12, R10, RZ ;  /* 0x0000000a0c067224 */ /* 0x000fe200078e02ff */
[----:B------:R-:W-:-:S04]  /*1100*/  ISETP.GE.AND P1, PT, R5, R11, PT ;  /* 0x0000000b0500720c */ /* 0x000fc80003f26270 */
[----:B------:R-:W-:Y:S01]  /*1110*/  ISETP.GE.OR P1, PT, R14, R6, P1 ;  /* 0x000000060e00720c */ /* 0x000fe20000f26670 */
[----:B------:R-:W-:-:S05]  /*1120*/  IMAD.HI.U32 R6, R5, R2, RZ ;  /* 0x0000000205067227 */ /* 0x000fca00078e00ff */
[----:B------:R-:W-:-:S04]  /*1130*/  SHF.R.U32.HI R6, RZ, R3, R6 ;  /* 0x00000003ff067219 */ /* 0x000fc80000011606 */
[----:B------:R-:W-:-:S03]  /*1140*/  SEL R6, R5, R6, !P0 ;  /* 0x0000000605067207 */ /* 0x000fc60004000000 */
[----:B------:R-:W-:Y:S01]  /*1150*/  @!P1 IMAD.HI.U32 R7, R14, R2, RZ ;  /* 0x000000020e079227 */ /* 0x000fe200078e00ff */
[----:B------:R-:W-:-:S04]  /*1160*/  IADD3 R2, PT, PT, -R6, RZ, RZ ;  /* 0x000000ff06027210 */ /* 0x000fc80007ffe1ff */
[----:B------:R-:W-:Y:S01]  /*1170*/  @!P1 SHF.R.U32.HI R3, RZ, R3, R7 ;  /* 0x00000003ff039219 */ /* 0x000fe20000011607 */
[----:B------:R-:W-:Y:S01]  /*1180*/  IMAD R2, R10, R2, R5 ;  /* 0x000000020a027224 */ /* 0x000fe200078e0205 */
[----:B------:R-:W-:Y:S02]  /*1190*/  IADD3 R7, PT, PT, -R5, RZ, RZ ;  /* 0x000000ff05077210 */ /* 0x000fe40007ffe1ff */
[----:B------:R-:W-:-:S03]  /*11a0*/  @!P1 SEL R3, R14, R3, !P0 ;  /* 0x000000030e039207 */ /* 0x000fc60004000000 */
[----:B------:R-:W-:Y:S02]  /*11b0*/  IMAD R7, R4, R7, R23 ;  /* 0x0000000704077224 */ /* 0x000fe400078e0217 */
[--C-:B------:R-:W-:Y:S02]  /*11c0*/  @!P1 IMAD.IADD R6, R6, 0x1, -R3.reuse ;  /* 0x0000000106069824 */ /* 0x100fe400078e0a03 */
[----:B------:R-:W-:Y:S01]  /*11d0*/  @!P1 IMAD R3, R2, R12, R3 ;  /* 0x0000000c02039224 */ /* 0x000fe200078e0203 */
[----:B------:R-:W-:Y:S01]  /*11e0*/  IADD3 R2, PT, PT, -R14, RZ, RZ ;  /* 0x000000ff0e027210 */ /* 0x000fe20007ffe1ff */
[----:B------:R-:W-:Y:S02]  /*11f0*/  @!P1 IMAD R5, R6, R10, R14 ;  /* 0x0000000a06059224 */ /* 0x000fe400078e020e */
[----:B------:R-:W-:Y:S02]  /*1200*/  @!P1 IMAD.MOV.U32 R14, RZ, RZ, R3 ;  /* 0x000000ffff0e9224 */ /* 0x000fe400078e0003 */
[----:B------:R-:W-:-:S02]  /*1210*/  IMAD R2, R9, R2, R22 ;  /* 0x0000000209027224 */ /* 0x000fc400078e0216 */
[----:B------:R-:W-:Y:S02]  /*1220*/  IMAD R23, R5, R4, R7 ;  /* 0x0000000405177224 */ /* 0x000fe400078e0207 */
[----:B------:R-:W-:Y:S02]  /*1230*/  IMAD R22, R14, R9, R2 ;  /* 0x000000090e167224 */ /* 0x000fe400078e0202 */
.L_x_15:
[----:B------:R-:W1:Y:S01]  /*1240*/  LDCU UR6, c[0x0][0xb30] ;  /* 0x00016600ff0677ac */ /* 0x000e620008000800 */
[----:B------:R-:W2:Y:S08]  /*1250*/  S2UR UR4, SR_CgaCtaId ;  /* 0x00000000000479c3 */ /* 0x000eb00000008800 */
[----:B------:R-:W3:Y:S01]  /*1260*/  LDC R65, c[0x0][0xb24] ;  /* 0x0002c900ff417b82 */ /* 0x000ee20000000800 */
[----:B-1----:R-:W-:-:S09]  /*1270*/  UISETP.NE.AND UP1, UPT, UR6, 0x1, UPT ;  /* 0x000000010600788c */ /* 0x002fd2000bf25270 */
[----:B--2---:R-:W-:Y:S05]  /*1280*/  BRA.U UP1, `(.L_x_16) ;  /* 0x0000000101407547 */ /* 0x004fea000b800000 */
[----:B------:R-:W1:Y:S08]  /*1290*/  LDC.64 R4, c[0x0][0xb10] ;  /* 0x0002c400ff047b82 */ /* 0x000e700000000a00 */
[----:B------:R-:W2:Y:S08]  /*12a0*/  LDC.64 R2, c[0x0][0xb18] ;  /* 0x0002c600ff027b82 */ /* 0x000eb00000000a00 */
[----:B------:R-:W4:Y:S08]  /*12b0*/  LDC R6, c[0x0][0xb20] ;  /* 0x0002c800ff067b82 */ /* 0x000f300000000800 */
[----:B------:R-:W3:Y:S01]  /*12c0*/  LDC R7, c[0x0][0xb0c] ;  /* 0x0002c300ff077b82 */ /* 0x000ee20000000800 */
[----:B-1----:R-:W-:-:S05]  /*12d0*/  IMAD.HI.U32 R4, R22, R4, RZ ;  /* 0x0000000416047227 */ /* 0x002fca00078e00ff */
[----:B------:R-:W-:Y:S01]  /*12e0*/  SHF.R.U32.HI R4, RZ, R5, R4 ;  /* 0x00000005ff047219 */ /* 0x000fe20000011604 */
[----:B--2---:R-:W-:Y:S01]  /*12f0*/  IMAD.HI.U32 R3, R23, R3, RZ ;  /* 0x0000000317037227 */ /* 0x004fe200078e00ff */
[----:B------:R-:W-:-:S04]  /*1300*/  ISETP.NE.AND P0, PT, R2, 0x1, PT ;  /* 0x000000010200780c */ /* 0x000fc80003f05270 */
[----:B----4-:R-:W-:-:S04]  /*1310*/  SHF.R.U32.HI R3, RZ, R6, R3 ;  /* 0x00000006ff037219 */ /* 0x010fc80000011603 */
[----:B------:R-:W-:Y:S02]  /*1320*/  SEL R3, R23, R3, !P0 ;  /* 0x0000000317037207 */ /* 0x000fe40004000000 */
[----:B---3--:R-:W-:-:S04]  /*1330*/  ISETP.NE.AND P1, PT, R7, 0x1, PT ;  /* 0x000000010700780c */ /* 0x008fc80003f25270 */
[----:B------:R-:W-:-:S05]  /*1340*/  SEL R4, R22, R4, !P1 ;  /* 0x0000000416047207 */ /* 0x000fca0004800000 */
[----:B------:R-:W-:Y:S02]  /*1350*/  IMAD.IADD R5, R3, 0x1, -R4 ;  /* 0x0000000103057824 */ /* 0x000fe400078e0a04 */
[----:B------:R-:W-:Y:S02]  /*1360*/  IMAD.IADD R3, R4, 0x1, -R3 ;  /* 0x0000000104037824 */ /* 0x000fe400078e0a03 */
[----:B------:R-:W-:Y:S02]  /*1370*/  IMAD R22, R5, R7, R22 ;  /* 0x0000000705167224 */ /* 0x000fe400078e0216 */
[----:B------:R-:W-:-:S07]  /*1380*/  IMAD R23, R3, R2, R23 ;  /* 0x0000000203177224 */ /* 0x000fce00078e0217 */
.L_x_16:
[----:B------:R-:W-:Y:S01]  /*1390*/  BAR.SYNC.DEFER_BLOCKING 0x0 ;  /* 0x0000000000007b1d */ /* 0x000fe20000010000 */
[----:B------:R-:W-:Y:S01]  /*13a0*/  UISETP.NE.AND UP1, UPT, UR8, 0x2, UPT ;  /* 0x000000020800788c */ /* 0x000fe2000bf25270 */
[----:B------:R-:W-:Y:S02]  /*13b0*/  ISETP.NE.OR P5, PT, R0, 0x2, !P5 ;  /* 0x000000020000780c */ /* 0x000fe40006fa5670 */
[----:B------:R-:W-:-:S06]  /*13c0*/  LOP3.LUT R2, R153, 0x1f, RZ, 0xc0, !PT ;  /* 0x0000001f99027812 */ /* 0x000fcc00078ec0ff */
[----:B------:R-:W-:Y:S05]  /*13d0*/  BRA.U UP1, `(.L_x_17) ;  /* 0x0000001101e87547 */ /* 0x000fea000b800000 */
[----:B------:R-:W1:Y:S01]  /*13e0*/  LDCU UR14, c[0x0][0x38c] ;  /* 0x00007180ff0e77ac */ /* 0x000e620008000800 */
[----:B------:R-:W2:Y:S01]  /*13f0*/  LDC R8, c[0x0][0x370] ;  /* 0x0000dc00ff087b82 */ /* 0x000ea20000000800 */
[----:B------:R-:W-:Y:S01]  /*1400*/  HFMA2 R14, -RZ, RZ, 0, 0 ;  /* 0x00000000ff0e7431 */ /* 0x000fe200000001ff */
[----:B------:R-:W-:Y:S01]  /*1410*/  ISETP.EQ.OR P4, PT, R2, RZ, P5 ;  /* 0x000000ff0200720c */ /* 0x000fe20002f82670 */
[----:B------:R-:W-:Y:S01]  /*1420*/  IMAD.MOV.U32 R15, RZ, RZ, 0x1 ;  /* 0x00000001ff0f7424 */ /* 0x000fe200078e00ff */
[----:B------:R-:W-:Y:S01]  /*1430*/  CS2R R12, SRZ ;  /* 0x00000000000c7805 */ /* 0x000fe2000001ff00 */
[----:B------:R-:W-:Y:S01]  /*1440*/  IMAD.MOV.U32 R11, RZ, RZ, 0x1 ;  /* 0x00000001ff0b7424 */ /* 0x000fe200078e00ff */
[----:B------:R-:W4:Y:S02]  /*1450*/  LDCU.64 UR22, c[0x0][0x348] ;  /* 0x00006900ff1677ac */ /* 0x000f240008000a00 */
[----:B------:R-:W2:Y:S01]  /*1460*/  LDC R0, c[0x0][0x374] ;  /* 0x0000dd00ff007b82 */ /* 0x000ea20000000800 */
[----:B------:R-:W-:Y:S01]  /*1470*/  UMOV UR7, URZ ;  /* 0x000000ff00077c82 */ /* 0x000fe20008000000 */
[----:B-1----:R-:W-:-:S04]  /*1480*/  UIADD3 UR6, UPT, UPT, UR14, 0x3f, URZ ;  /* 0x0000003f0e067890 */ /* 0x002fc8000fffe0ff */
[----:B------:R-:W-:-:S04]  /*1490*/  USHF.R.S32.HI UR5, URZ, 0x1f, UR6 ;  /* 0x0000001fff057899 */ /* 0x000fc80008011406 */
[----:B------:R-:W-:-:S04]  /*14a0*/  ULEA.HI UR5, UR5, UR6, URZ, 0x6 ;  /* 0x0000000605057291 */ /* 0x000fc8000f8f30ff */
[----:B------:R-:W-:Y:S02]  /*14b0*/  USHF.R.S32.HI UR21, URZ, 0x6, UR5 ;  /* 0x00000006ff157899 */ /* 0x000fe40008011405 */
[----:B------:R-:W-:Y:S02]  /*14c0*/  UIADD3 UR5, UPT, UPT, UR14, -0x1, URZ ;  /* 0xffffffff0e057890 */ /* 0x000fe4000fffe0ff */
[----:B------:R-:W-:Y:S02]  /*14d0*/  UISETP.LT.U32.AND UP0, UPT, UR21, 0x8, UPT ;  /* 0x000000081500788c */ /* 0x000fe4000bf01070 */
[----:B------:R-:W-:Y:S02]  /*14e0*/  UISETP.GE.U32.AND UP1, UPT, UR5, -0x7f, UPT ;  /* 0xffffff810500788c */ /* 0x000fe4000bf26070 */
[----:B------:R-:W-:Y:S02]  /*14f0*/  USEL UR15, UR21, 0x8, UP0 ;  /* 0x00000008150f7887 */ /* 0x000fe40008000000 */
[----:B------:R-:W-:-:S02]  /*1500*/  UIADD3 UR14, UPT, UPT, UR14, 0x7e, URZ ;  /* 0x0000007e0e0e7890 */ /* 0x000fc4000fffe0ff */
[----:B------:R-:W-:Y:S02]  /*1510*/  UIADD3 UR6, UPT, UPT, UR15, -0x1, URZ ;  /* 0xffffffff0f067890 */ /* 0x000fe4000fffe0ff */
[----:B------:R-:W-:-:S03]  /*1520*/  UIADD3 UR13, UPT, UPT, UR21, -UR15, URZ ;  /* 0x8000000f150d7290 */ /* 0x000fc6000fffe0ff */
[----:B------:R-:W-:-:S04]  /*1530*/  @UP1 UIADD3 UR6, UPT, UPT, UR15, URZ, URZ ;  /* 0x000000ff0f061290 */ /* 0x000fc8000fffe0ff */
[----:B----4-:R-:W-:-:S12]  /*1540*/  UIADD3 UR6, UPT, UPT, UR6, 0x1, URZ ;  /* 0x0000000106067890 */ /* 0x010fd8000fffe0ff */
.L_x_35:
[----:B------:R-:W-:Y:S01]  /*1550*/  UISETP.NE.AND UP0, UPT, UR4, URZ, UPT ;  /* 0x000000ff0400728c */ /* 0x000fe2000bf05270 */
[----:B------:R-:W1:Y:S08]  /*1560*/  S2UR UR4, SR_CgaCtaId ;  /* 0x00000000000479c3 */ /* 0x000e700000008800 */
[----:B------:R-:W-:Y:S05]  /*1570*/  BRA.U UP0, `(.L_x_18) ;  /* 0x0000000100347547 */ /* 0x000fea000b800000 */
[----:B------:R-:W4:Y:S01]  /*1580*/  S2R R2, SR_CgaCtaId ;  /* 0x0000000000027919 */ /* 0x000f220000008800 */
[----:B------:R-:W-:-:S04]  /*1590*/  MOV R3, 0x400 ;  /* 0x0000040000037802 */ /* 0x000fc80000000f00 */
[----:B----4-:R-:W-:Y:S02]  /*15a0*/  LEA R2, R2, R3, 0x18 ;  /* 0x0000000302027211 */ /* 0x010fe400078ec0ff */
[----:B------:R-:W-:-:S03]  /*15b0*/  SHF.L.U32 R3, R11, 0x1f, RZ ;  /* 0x0000001f0b037819 */ /* 0x000fc600000006ff */
[----:B------:R-:W-:-:S04]  /*15c0*/  IMAD R2, R12, 0x8, R2 ;  /* 0x000000080c027824 */ /* 0x000fc800078e0202 */
[----:B------:R-:W4:Y:S02]  /*15d0*/  SYNCS.PHASECHK.TRANS64.TRYWAIT P0, [R2+URZ+0x130], R3 ;  /* 0x00013003020075a7 */ /* 0x000f2400080011ff */
[----:B----4-:R-:W-:Y:S05]  /*15e0*/  @!P0 BRA `(.L_x_19) ;  /* 0x0000008800508947 */ /* 0x010fea0003800000 */
.L_x_212:
[----:B------:R-:W-:Y:S01]  /*15f0*/  VIADD R12, R12, 0x1 ;  /* 0x000000010c0c7836 */ /* 0x000fe20000000000 */
[----:B------:R4:W-:Y:S04]  /*1600*/  SYNCS.ARRIVE.TRANS64.A1T0 RZ, [R2+URZ+0x120], RZ ;  /* 0x000120ff02ff79a7 */ /* 0x0009e800081000ff */
[----:B------:R-:W-:-:S04]  /*1610*/  ISETP.NE.AND P0, PT, R12, 0x2, PT ;  /* 0x000000020c00780c */ /* 0x000fc80003f05270 */
[----:B------:R-:W-:Y:S02]  /*1620*/  SEL R12, R12, RZ, P0 ;  /* 0x000000ff0c0c7207 */ /* 0x000fe40000000000 */
[----:B----4-:R-:W-:-:S04]  /*1630*/  SEL R2, RZ, 0x1, P0 ;  /* 0x00000001ff027807 */ /* 0x010fc80000000000 */
[----:B------:R-:W-:-:S07]  /*1640*/  LOP3.LUT R11, R11, R2, RZ, 0x3c, !PT ;  /* 0x000000020b0b7212 */ /* 0x000fce00078e3cff */
.L_x_18:
[----:B------:R-:W-:Y:S01]  /*1650*/  UMOV UR5, 0x400 ;  /* 0x0000040000057882 */ /* 0x000fe20000000000 */
[----:B------:R-:W-:Y:S01]  /*1660*/  SHF.L.U32 R2, R15, 0x1f, RZ ;  /* 0x0000001f0f027819 */ /* 0x000fe200000006ff */
[----:B-1----:R-:W-:Y:S01]  /*1670*/  ULEA UR5, UR4, UR5, 0x18 ;  /* 0x0000000504057291 */ /* 0x002fe2000f8ec0ff */
[----:B------:R-:W-:Y:S01]  /*1680*/  R2UR UR35, R22 ;  /* 0x00000000162372ca */ /* 0x000fe200000e0000 */
[----:B------:R-:W-:Y:S01]  /*1690*/  UISETP.GE.U32.AND UP0, UPT, UR14, 0x7f, UPT ;  /* 0x0000007f0e00788c */ /* 0x000fe2000bf06070 */
[----:B------:R-:W-:Y:S01]  /*16a0*/  R2UR UR11, R23 ;  /* 0x00000000170b72ca */ /* 0x000fe200000e0000 */
[----:B------:R-:W-:Y:S01]  /*16b0*/  ULEA UR8, UR7, UR5, 0x3 ;  /* 0x0000000507087291 */ /* 0x000fe2000f8e18ff */
[----:B------:R-:W-:-:S08]  /*16c0*/  UMOV UR25, URZ ;  /* 0x000000ff00197c82 */ /* 0x000fd00008000000 */
[----:B------:R1:W4:Y:S01]  /*16d0*/  SYNCS.PHASECHK.TRANS64.TRYWAIT P0, [UR8+0x40], R2 ;  /* 0x00004002ff0075a7 */ /* 0x0003220008001108 */
[----:B------:R-:W-:Y:S02]  /*16e0*/  USHF.L.U32 UR35, UR35, 0x7, URZ ;  /* 0x0000000723237899 */ /* 0x000fe400080006ff */
[----:B------:R-:W-:Y:S01]  /*16f0*/  USHF.L.U32 UR11, UR11, 0x6, URZ ;  /* 0x000000060b0b7899 */ /* 0x000fe200080006ff */
[----:B------:R-:W-:Y:S11]  /*1700*/  BRA.U !UP0, `(.L_x_20) ;  /* 0x0000000108a87547 */ /* 0x000ff6000b800000 */
[----:B------:R-:W-:Y:S01]  /*1710*/  UMOV UR16, URZ ;  /* 0x000000ff00107c82 */ /* 0x000fe20008000000 */
[----:B------:R-:W-:-:S05]  /*1720*/  UMOV UR17, UR7 ;  /* 0x0000000700117c82 */ /* 0x000fca0008000000 */
.L_x_25:
[----:B-1----:R-:W-:Y:S01]  /*1730*/  ULEA UR33, UR17, UR5, 0x3 ;  /* 0x0000000511217291 */ /* 0x002fe2000f8e18ff */
[----:B----4-:R-:W-:Y:S01]  /*1740*/  @!P5 MOV R3, 0x6000 ;  /* 0x000060000003d802 */ /* 0x010fe20000000f00 */
[----:B----4-:R-:W-:Y:S10]  /*1750*/  @P0 BRA `(.L_x_21) ;  /* 0x00000000000c0947 */ /* 0x010ff40003800000 */
[----:B------:R-:W-:-:S04]  /*1760*/  SHF.L.U32 R4, R15, 0x1f, RZ ;  /* 0x0000001f0f047819 */ /* 0x000fc800000006ff */
[----:B------:R-:W4:Y:S02]  /*1770*/  SYNCS.PHASECHK.TRANS64.TRYWAIT P0, [UR33+0x40], R4 ;  /* 0x00004004ff0075a7 */ /* 0x000f240008001121 */
[----:B----4-:R-:W-:Y:S05]  /*1780*/  @!P0 BRA `(.L_x_22) ;  /* 0x0000008400fc8947 */ /* 0x010fea0003800000 */
.L_x_21:
[----:B------:R4:W-:Y:S01]  /*1790*/  @!P5 SYNCS.ARRIVE.TRANS64 RZ, [UR33], R3 ;  /* 0x00000003ffffd9a7 */ /* 0x0009e20008000021 */
[----:B------:R-:W-:Y:S04]  /*17a0*/  BSSY.RECONVERGENT B0, `(.L_x_23) ;  /* 0x0000003000007945 */ /* 0x000fe80003800200 */
[----:B------:R-:W-:Y:S05]  /*17b0*/  @P4 BRA `(.L_x_24) ;  /* 0x0000000000044947 */ /* 0x000fea0003800000 */
[----:B------:R-:W-:Y:S05]  /*17c0*/  BPT.TRAP 0x1 ;  /* 0x000000040000795c */ /* 0x000fea0000300000 */
.L_x_24:
[----:B------:R-:W-:Y:S05]  /*17d0*/  BSYNC.RECONVERGENT B0 ;  /* 0x0000000000007941 */ /* 0x000fea0003800200 */
.L_x_23:
[----:B------:R-:W-:Y:S02]  /*17e0*/  UIADD3 UR7, UPT, UPT, UR17, 0x1, URZ ;  /* 0x0000000111077890 */ /* 0x000fe4000fffe0ff */
[----:B------:R-:W-:Y:S02]  /*17f0*/  ULEA UR32, UR17, UR5, 0xe ;  /* 0x0000000511207291 */ /* 0x000fe4000f8e70ff */
[----:B------:R-:W-:Y:S02]  /*1800*/  UISETP.NE.AND UP0, UPT, UR7, 0x8, UPT ;  /* 0x000000080700788c */ /* 0x000fe4000bf05270 */
[----:B------:R-:W-:Y:S02]  /*1810*/  UIADD3 UR28, UP1, UPT, UR22, 0x80, URZ ;  /* 0x00000080161c7890 */ /* 0x000fe4000ff3e0ff */
[----:B------:R-:W-:Y:S02]  /*1820*/  USEL UR9, URZ, 0x1, UP0 ;  /* 0x00000001ff097887 */ /* 0x000fe40008000000 */
[----:B------:R-:W-:-:S02]  /*1830*/  USEL UR7, UR7, URZ, UP0 ;  /* 0x000000ff07077287 */ /* 0x000fc40008000000 */
[----:B------:R-:W-:Y:S02]  /*1840*/  UIADD3 UR26, UP0, UPT, UR22, 0x180, URZ ;  /* 0x00000180161a7890 */ /* 0x000fe4000ff1e0ff */
[----:B------:R-:W-:Y:S01]  /*1850*/  ULEA UR8, UR7, UR5, 0x3 ;  /* 0x0000000507087291 */ /* 0x000fe2000f8e18ff */
[----:B------:R-:W-:Y:S01]  /*1860*/  LOP3.LUT R15, R15, UR9, RZ, 0x3c, !PT ;  /* 0x000000090f0f7c12 */ /* 0x000fe2000f8e3cff */
[----:B------:R-:W-:Y:S02]  /*1870*/  USHF.L.U32 UR34, UR16, 0x6, URZ ;  /* 0x0000000610227899 */ /* 0x000fe400080006ff */
[----:B------:R-:W-:Y:S01]  /*1880*/  UIADD3.X UR29, UPT, UPT, URZ, UR23, URZ, UP1, !UPT ;  /* 0x00000017ff1d7290 */ /* 0x000fe20008ffe4ff */
[----:B-1----:R-:W-:Y:S01]  /*1890*/  SHF.L.U32 R2, R15, 0x1f, RZ ;  /* 0x0000001f0f027819 */ /* 0x002fe200000006ff */
[----:B------:R-:W-:Y:S02]  /*18a0*/  UIADD3 UR32, UPT, UPT, UR32, 0x6400, URZ ;  /* 0x0000640020207890 */ /* 0x000fe4000fffe0ff */
[----:B------:R-:W-:Y:S01]  /*18b0*/  UIADD3.X UR27, UPT, UPT, URZ, UR23, URZ, UP0, !UPT ;  /* 0x00000017ff1b7290 */ /* 0x000fe200087fe4ff */
[----:B------:R1:W1:Y:S01]  /*18c0*/  SYNCS.PHASECHK.TRANS64.TRYWAIT P0, [UR8+0x40], R2 ;  /* 0x00004002ff0075a7 */ /* 0x0002620008001108 */
[----:B------:R-:W-:Y:S01]  /*18d0*/  ULEA UR8, UR17, UR5, 0xd ;  /* 0x0000000511087291 */ /* 0x000fe2000f8e68ff */
[----:B------:R-:W-:Y:S01]  /*18e0*/  UMOV UR18, 0x0 ;  /* 0x0000000000127882 */ /* 0x000fe20000000000 */
[----:B------:R-:W-:-:S02]  /*18f0*/  UMOV UR19, 0x10000000 ;  /* 0x1000000000137882 */ /* 0x000fc40000000000 */
[----:B------:R-:W-:Y:S01]  /*1900*/  UIADD3 UR8, UPT, UPT, UR8, 0x26400, URZ ;  /* 0x0002640008087890 */ /* 0x000fe2000fffe0ff */
[----:B------:R1:W-:Y:S01]  /*1910*/  UTMALDG.3D [UR32], [UR28], desc[UR18] ;  /* 0x000012201c0075b4 */ /* 0x0003e20008011000 */
[----:B------:R-:W-:Y:S01]  /*1920*/  UMOV UR12, UR36 ;  /* 0x00000024000c7c82 */ /* 0x000fe20008000000 */
[----:B------:R-:W-:Y:S01]  /*1930*/  UMOV UR9, UR33 ;  /* 0x0000002100097c82 */ /* 0x000fe20008000000 */
[----:B------:R-:W-:Y:S01]  /*1940*/  UMOV UR10, UR34 ;  /* 0x00000022000a7c82 */ /* 0x000fe20008000000 */
[----:B------:R-:W-:Y:S01]  /*1950*/  UIADD3 UR16, UPT, UPT, UR16, 0x1, URZ ;  /* 0x0000000110107890 */ /* 0x000fe2000fffe0ff */
[----:B------:R-:W-:Y:S01]  /*1960*/  UMOV UR25, UR6 ;  /* 0x0000000600197c82 */ /* 0x000fe20008000000 */
[----:B------:R-:W-:Y:S02]  /*1970*/  UMOV UR17, UR7 ;  /* 0x0000000700117c82 */ /* 0x000fe40008000000 */
[----:B------:R1:W-:Y:S01]  /*1980*/  UTMALDG.3D [UR8], [UR26], desc[UR18] ;  /* 0x000012081a0075b4 */ /* 0x0003e20008011000 */
[----:B------:R-:W-:-:S09]  /*1990*/  UISETP.NE.AND UP0, UPT, UR16, UR6, UPT ;  /* 0x000000061000728c */ /* 0x000fd2000bf05270 */
[----:B------:R-:W-:Y:S05]  /*19a0*/  BRA.U UP0, `(.L_x_25) ;  /* 0xfffffffd00607547 */ /* 0x000fea000b83ffff */
.L_x_20:
[----:B-1--4-:R-:W-:Y:S01]  /*19b0*/  PLOP3.LUT P0, PT, PT, PT, UP3, 0x80, 0x8 ;  /* 0x000000000008781c */ /* 0x012fe20003f0f038 */
[----:B------:R-:W-:Y:S01]  /*19c0*/  ULEA UR8, UR7, UR5, 0x3 ;  /* 0x0000000507087291 */ /* 0x000fe2000f8e18ff */
[----:B------:R-:W-:Y:S01]  /*19d0*/  SHF.L.U32 R2, R15, 0x1f, RZ ;  /* 0x0000001f0f027819 */ /* 0x000fe200000006ff */
[----:B------:R-:W-:-:S10]  /*19e0*/  UISETP.GT.AND UP0, UPT, UR21, UR15, UPT ;  /* 0x0000000f1500728c */ /* 0x000fd4000bf04270 */
[----:B------:R-:W-:Y:S01]  /*19f0*/  @!P0 SYNCS.ARRIVE.TRANS64.A1T0 RZ, [UR5+0xb8], RZ ;  /* 0x0000b8ffffff89a7 */ /* 0x000fe20008100005 */
[----:B------:R1:W4:Y:S01]  /*1a00*/  SYNCS.PHASECHK.TRANS64.TRYWAIT P0, [UR8+0x40], R2 ;  /* 0x00004002ff0075a7 */ /* 0x0003220008001108 */
[----:B------:R-:W-:Y:S05]  /*1a10*/  BRA.U !UP0, `(.L_x_26) ;  /* 0x0000000108ac7547 */ /* 0x000fea000b800000 */
[----:B------:R-:W-:Y:S01]  /*1a20*/  UIADD3 UR24, UPT, UPT, UR13, UR25, URZ ;  /* 0x000000190d187290 */ /* 0x000fe2000fffe0ff */
[----:B------:R-:W-:-:S11]  /*1a30*/  UMOV UR32, UR7 ;  /* 0x0000000700207c82 */ /* 0x000fd60008000000 */
.L_x_31:
[----:B-1----:R-:W-:Y:S01]  /*1a40*/  ULEA UR17, UR32, UR5, 0x3 ;  /* 0x0000000520117291 */ /* 0x002fe2000f8e18ff */
[----:B----4-:R-:W-:Y:S01]  /*1a50*/  @!P5 MOV R3, 0x6000 ;  /* 0x000060000003d802 */ /* 0x010fe20000000f00 */
[----:B----4-:R-:W-:Y:S10]  /*1a60*/  @P0 BRA `(.L_x_27) ;  /* 0x00000000000c0947 */ /* 0x010ff40003800000 */
[----:B------:R-:W-:-:S04]  /*1a70*/  SHF.L.U32 R4, R15, 0x1f, RZ ;  /* 0x0000001f0f047819 */ /* 0x000fc800000006ff */
[----:B------:R-:W4:Y:S02]  /*1a80*/  SYNCS.PHASECHK.TRANS64.TRYWAIT P0, [UR17+0x40], R4 ;  /* 0x00004004ff0075a7 */ /* 0x000f240008001111 */
[----:B----4-:R-:W-:Y:S05]  /*1a90*/  @!P0 BRA `(.L_x_28) ;  /* 0x0000008400508947 */ /* 0x010fea0003800000 */
.L_x_27:
[----:B------:R4:W-:Y:S01]  /*1aa0*/  @!P5 SYNCS.ARRIVE.TRANS64 RZ, [UR17], R3 ;  /* 0x00000003ffffd9a7 */ /* 0x0009e20008000011 */
[----:B------:R-:W-:Y:S04]  /*1ab0*/  BSSY.RECONVERGENT B0, `(.L_x_29) ;  /* 0x0000003000007945 */ /* 0x000fe80003800200 */
[----:B------:R-:W-:Y:S05]  /*1ac0*/  @P4 BRA `(.L_x_30) ;  /* 0x0000000000044947 */ /* 0x000fea0003800000 */
[----:B------:R-:W-:Y:S05]  /*1ad0*/  BPT.TRAP 0x1 ;  /* 0x000000040000795c */ /* 0x000fea0000300000 */
.L_x_30:
[----:B------:R-:W-:Y:S05]  /*1ae0*/  BSYNC.RECONVERGENT B0 ;  /* 0x0000000000007941 */ /* 0x000fea0003800200 */
.L_x_29:
        /* <DEDUP_REMOVED lines=10> */
[----:B------:R-:W-:Y:S01]  /*1b90*/  UIADD3 UR16, UPT, UPT, UR16, 0x6400, URZ ;  /* 0x0000640010107890 */ /* 0x000fe2000fffe0ff */
[----:B-1----:R-:W-:Y:S01]  /*1ba0*/  SHF.L.U32 R2, R15, 0x1f, RZ ;  /* 0x0000001f0f027819 */ /* 0x002fe200000006ff */
[----:B------:R-:W-:Y:S02]  /*1bb0*/  UIADD3.X UR31, UPT, UPT, URZ, UR23, URZ, UP1, !UPT ;  /* 0x00000017ff1f7290 */ /* 0x000fe40008ffe4ff */
[----:B------:R-:W-:Y:S01]  /*1bc0*/  UIADD3.X UR29, UPT, UPT, URZ, UR23, URZ, UP0, !UPT ;  /* 0x00000017ff1d7290 */ /* 0x000fe200087fe4ff */
[----:B------:R1:W1:Y:S01]  /*1bd0*/  SYNCS.PHASECHK.TRANS64.TRYWAIT P0, [UR8+0x40], R2 ;  /* 0x00004002ff0075a7 */ /* 0x0002620008001108 */
[----:B------:R-:W-:Y:S01]  /*1be0*/  ULEA UR8, UR32, UR5, 0xd ;  /* 0x0000000520087291 */ /* 0x000fe2000f8e68ff */
[----:B------:R-:W-:Y:S01]  /*1bf0*/  UMOV UR26, 0x0 ;  /* 0x00000000001a7882 */ /* 0x000fe20000000000 */
[----:B------:R-:W-:-:S02]  /*1c00*/  UMOV UR27, 0x10000000 ;  /* 0x10000000001b7882 */ /* 0x000fc40000000000 */
[----:B------:R-:W-:Y:S01]  /*1c10*/  UIADD3 UR8, UPT, UPT, UR8, 0x26400, URZ ;  /* 0x0002640008087890 */ /* 0x000fe2000fffe0ff */
[----:B------:R-:W-:Y:S01]  /*1c20*/  UMOV UR19, UR35 ;  /* 0x0000002300137c82 */ /* 0x000fe20008000000 */
[----:B------:R-:W-:Y:S01]  /*1c30*/  UMOV UR20, UR36 ;  /* 0x0000002400147c82 */ /* 0x000fe20008000000 */
[----:B------:R-:W-:Y:S01]  /*1c40*/  UMOV UR12, UR36 ;  /* 0x00000024000c7c82 */ /* 0x000fe20008000000 */
[----:B------:R-:W-:Y:S01]  /*1c50*/  UMOV UR9, UR17 ;  /* 0x0000001100097c82 */ /* 0x000fe20008000000 */
[----:B------:R-:W-:Y:S01]  /*1c60*/  UMOV UR10, UR18 ;  /* 0x00000012000a7c82 */ /* 0x000fe20008000000 */
[----:B------:R1:W-:Y:S01]  /*1c70*/  UTMALDG.3D [UR16], [UR30], desc[UR26] ;  /* 0x00001a101e0075b4 */ /* 0x0003e20008011000 */
[----:B------:R-:W-:Y:S01]  /*1c80*/  UIADD3 UR25, UPT, UPT, UR25, 0x1, URZ ;  /* 0x0000000119197890 */ /* 0x000fe2000fffe0ff */
[----:B------:R-:W-:-:S03]  /*1c90*/  UMOV UR32, UR7 ;  /* 0x0000000700207c82 */ /* 0x000fc60008000000 */
[----:B------:R-:W-:Y:S01]  /*1ca0*/  UISETP.NE.AND UP0, UPT, UR25, UR24, UPT ;  /* 0x000000181900728c */ /* 0x000fe2000bf05270 */
[----:B------:R1:W-:Y:S08]  /*1cb0*/  UTMALDG.3D [UR8], [UR28], desc[UR26] ;  /* 0x00001a081c0075b4 */ /* 0x0003f00008011000 */
[----:B------:R-:W-:Y:S05]  /*1cc0*/  BRA.U UP0, `(.L_x_31) ;  /* 0xfffffffd005c7547 */ /* 0x000fea000b83ffff */
.L_x_26:
[C---:B-1----:R-:W-:Y:S01]  /*1cd0*/  LEA R2, R14.reuse, UR5, 0x3 ;  /* 0x000000050e027c11 */ /* 0x042fe2000f8e18ff */
[----:B------:R-:W-:Y:S01]  /*1ce0*/  NOP ;  /* 0x0000000000007918 */ /* 0x000fe20000000000 */
[----:B----4-:R-:W-:Y:S02]  /*1cf0*/  SHF.L.U32 R3, R13, 0x1f, RZ ;  /* 0x0000001f0d037819 */ /* 0x010fe400000006ff */
[----:B------:R-:W-:Y:S02]  /*1d00*/  LEA R4, R14, UR5, 0x4 ;  /* 0x000000050e047c11 */ /* 0x000fe4000f8e20ff */
[----:B------:R-:W1:Y:S02]  /*1d10*/  SYNCS.PHASECHK.TRANS64.TRYWAIT P0, [R2+URZ+0xc0], R3 ;  /* 0x0000c003020075a7 */ /* 0x000e6400080011ff */
[----:B-1----:R-:W-:Y:S05]  /*1d20*/  @!P0 BRA `(.L_x_32) ;  /* 0x0000008000c48947 */ /* 0x002fea0003800000 */
.L_x_215:
[----:B------:R-:W4:Y:S01]  /*1d30*/  LDS.128 R4, [R4+0x150] ;  /* 0x0001500004047984 */ /* 0x000f220000000c00 */
[----:B---3--:R-:W-:Y:S01]  /*1d40*/  ISETP.GE.AND P0, PT, R65, 0x1, PT ;  /* 0x000000014100780c */ /* 0x008fe20003f06270 */
[----:B-1----:R-:W-:Y:S01]  /*1d50*/  VIADD R2, R2, 0xd0 ;  /* 0x000000d002027836 */ /* 0x002fe20000000000 */
[----:B------:R-:W-:Y:S01]  /*1d60*/  @!PT LDS RZ, [RZ] ;  /* 0x00000000fffff984 */ /* 0x000fe20000000800 */
[----:B------:R-:W-:Y:S01]  /*1d70*/  @!PT LDS RZ, [RZ] ;  /* 0x00000000fffff984 */ /* 0x000fe20000000800 */
[----:B------:R-:W-:Y:S01]  /*1d80*/  @!PT LDS RZ, [RZ] ;  /* 0x00000000fffff984 */ /* 0x000fe20000000800 */
[----:B------:R-:W-:Y:S01]  /*1d90*/  @!PT LDS RZ, [RZ] ;  /* 0x00000000fffff984 */ /* 0x000fe20000000800 */
[----:B------:R1:W-:Y:S06]  /*1da0*/  MEMBAR.ALL.CTA ;  /* 0x0000000000007992 */ /* 0x0003ec0000008000 */
[----:B-1----:R-:W1:Y:S01]  /*1db0*/  FENCE.VIEW.ASYNC.S ;  /* 0x00000000000073c6 */ /* 0x002e620000000000 */
[----:B------:R-:W-:-:S04]  /*1dc0*/  PRMT R2, RZ, 0x654, R2 ;  /* 0x00000654ff027816 */ /* 0x000fc80000000002 */
[----:B-1----:R1:W-:Y:S01]  /*1dd0*/  SYNCS.ARRIVE.TRANS64.RED.A1T0 RZ, [R2+URZ], RZ ;  /* 0x000000ff02ff79a7 */ /* 0x0023e200081004ff */
[----:B----4-:R-:W-:-:S13]  /*1de0*/  LOP3.LUT P2, RZ, R6, 0x1, RZ, 0xc0, !PT ;  /* 0x0000000106ff7812 */ /* 0x010fda000784c0ff */
[----:B------:R-:W-:Y:S01]  /*1df0*/  @P2 SHF.R.U32.HI R3, RZ, 0x10, R5 ;  /* 0x00000010ff032819 */ /* 0x000fe20000011605 */
[----:B------:R-:W-:Y:S01]  /*1e00*/  VOTEU.ANY UP0, P2 ;  /* 0x0000000000ff7886 */ /* 0x000fe20001000100 */
[----:B------:R-:W-:Y:S02]  /*1e10*/  @P2 MOV R10, R4 ;  /* 0x00000004000a2202 */ /* 0x000fe40000000f00 */
[----:B------:R-:W-:Y:S02]  /*1e20*/  @P2 R2UR.BROADCAST UR8, R3 ;  /* 0x00000000030822ca */ /* 0x000fe400008e0000 */
[----:B------:R-:W-:-:S11]  /*1e30*/  @P2 LOP3.LUT R9, R5, 0xffff, RZ, 0xc0, !PT ;  /* 0x0000ffff05092812 */ /* 0x000fd600078ec0ff */
[----:B------:R-:W-:Y:S01]  /*1e40*/  @UP0 UMOV UR36, UR8 ;  /* 0x0000000800240c82 */ /* 0x000fe20008000000 */
[----:B-1----:R-:W-:Y:S05]  /*1e50*/  @!P0 BRA `(.L_x_33) ;  /* 0x0000000000b88947 */ /* 0x002fea0003800000 */
[----:B------:R-:W2:Y:S01]  /*1e60*/  LDC.64 R4, c[0x0][0xb18] ;  /* 0x0002c600ff047b82 */ /* 0x000ea20000000a00 */
[----:B------:R-:W-:-:S07]  /*1e70*/  ISETP.NE.AND P3, PT, R65, 0x1, PT ;  /* 0x000000014100780c */ /* 0x000fce0003f65270 */
[----:B------:R-:W1:Y:S08]  /*1e80*/  LDC.64 R6, c[0x0][0xb10] ;  /* 0x0002c400ff067b82 */ /* 0x000e700000000a00 */
[----:B------:R-:W3:Y:S08]  /*1e90*/  LDC R16, c[0x0][0xb20] ;  /* 0x0002c800ff107b82 */ /* 0x000ef00000000800 */
[----:B------:R-:W4:Y:S01]  /*1ea0*/  LDC R17, c[0x0][0xb0c] ;  /* 0x0002c300ff117b82 */ /* 0x000f220000000800 */
[----:B--2---:R-:W-:Y:S01]  /*1eb0*/  IMAD.HI.U32 R19, R0, R5, RZ ;  /* 0x0000000500137227 */ /* 0x004fe200078e00ff */
[----:B------:R-:W-:-:S03]  /*1ec0*/  ISETP.NE.AND P0, PT, R4, 0x1, PT ;  /* 0x000000010400780c */ /* 0x000fc60003f05270 */
[----:B------:R-:W-:-:S03]  /*1ed0*/  IMAD.HI.U32 R5, R9, R5, RZ ;  /* 0x0000000509057227 */ /* 0x000fc600078e00ff */
[----:B------:R-:W2:Y:S01]  /*1ee0*/  LDC.64 R2, c[0x0][0xb28] ;  /* 0x0002ca00ff027b82 */ /* 0x000ea20000000a00 */
[----:B-1----:R-:W-:-:S04]  /*1ef0*/  IMAD.HI.U32 R20, R8, R6, RZ ;  /* 0x0000000608147227 */ /* 0x002fc800078e00ff */
[----:B------:R-:W-:Y:S01]  /*1f00*/  IMAD.HI.U32 R21, R10, R6, RZ ;  /* 0x000000060a157227 */ /* 0x000fe200078e00ff */
[----:B------:R-:W-:Y:S02]  /*1f10*/  SHF.R.U32.HI R20, RZ, R7, R20 ;  /* 0x00000007ff147219 */ /* 0x000fe40000011614 */
[-C--:B---3--:R-:W-:Y:S02]  /*1f20*/  SHF.R.U32.HI R19, RZ, R16.reuse, R19 ;  /* 0x00000010ff137219 */ /* 0x088fe40000011613 */
[----:B------:R-:W-:Y:S02]  /*1f30*/  SHF.R.U32.HI R5, RZ, R16, R5 ;  /* 0x00000010ff057219 */ /* 0x000fe40000011605 */
[----:B------:R-:W-:Y:S02]  /*1f40*/  SEL R19, R0, R19, !P0 ;  /* 0x0000001300137207 */ /* 0x000fe40004000000 */
[----:B------:R-:W-:Y:S02]  /*1f50*/  SHF.R.U32.HI R21, RZ, R7, R21 ;  /* 0x00000007ff157219 */ /* 0x000fe40000011615 */
[----:B----4-:R-:W-:-:S02]  /*1f60*/  ISETP.NE.AND P1, PT, R17, 0x1, PT ;  /* 0x000000011100780c */ /* 0x010fc40003f25270 */
[----:B------:R-:W-:Y:S02]  /*1f70*/  SEL R5, R9, R5, !P0 ;  /* 0x0000000509057207 */ /* 0x000fe40004000000 */
[----:B------:R-:W-:Y:S02]  /*1f80*/  SEL R20, R8, R20, !P1 ;  /* 0x0000001408147207 */ /* 0x000fe40004800000 */
[----:B------:R-:W-:Y:S01]  /*1f90*/  SEL R21, R10, R21, !P1 ;  /* 0x000000150a157207 */ /* 0x000fe20004800000 */
[----:B--2---:R-:W-:-:S04]  /*1fa0*/  IMAD.HI.U32 R18, R19, R2, RZ ;  /* 0x0000000213127227 */ /* 0x004fc800078e00ff */
        /* <DEDUP_REMOVED lines=10> */
[----:B------:R-:W-:-:S04]  /*2050*/  @!P0 IMAD.HI.U32 R7, R21, R2, RZ ;  /* 0x0000000215078227 */ /* 0x000fc800078e00ff */
[----:B------:R-:W-:Y:S01]  /*2060*/  IMAD.MOV R2, RZ, RZ, -R6 ;  /* 0x000000ffff027224 */ /* 0x000fe200078e0a06 */
[----:B------:R-:W-:Y:S02]  /*2070*/  @!P0 SHF.R.U32.HI R3, RZ, R3, R7 ;  /* 0x00000003ff038219 */ /* 0x000fe40000011607 */
[----:B------:R-:W-:Y:S01]  /*2080*/  IADD3 R7, PT, PT, -R5, RZ, RZ ;  /* 0x000000ff05077210 */ /* 0x000fe20007ffe1ff */
[----:B------:R-:W-:Y:S01]  /*2090*/  IMAD R2, R65, R2, R5 ;  /* 0x0000000241027224 */ /* 0x000fe200078e0205 */
        /* <DEDUP_REMOVED lines=10> */
.L_x_33:
[----:B------:R-:W1:Y:S02]  /*2140*/  LDCU UR8, c[0x0][0xb30] ;  /* 0x00016600ff0877ac */ /* 0x000e640008000800 */
[----:B-1----:R-:W-:-:S09]  /*2150*/  UISETP.NE.AND UP0, UPT, UR8, 0x1, UPT ;  /* 0x000000010800788c */ /* 0x002fd2000bf05270 */
[----:B------:R-:W-:Y:S05]  /*2160*/  BRA.U UP0, `(.L_x_34) ;  /* 0x0000000100407547 */ /* 0x000fea000b800000 */
[----:B------:R-:W1:Y:S08]  /*2170*/  LDC.64 R4, c[0x0][0xb10] ;  /* 0x0002c400ff047b82 */ /* 0x000e700000000a00 */
[----:B------:R-:W3:Y:S08]  /*2180*/  LDC.64 R2, c[0x0][0xb18] ;  /* 0x0002c600ff027b82 */ /* 0x000ef00000000a00 */
[----:B------:R-:W4:Y:S08]  /*2190*/  LDC R6, c[0x0][0xb20] ;  /* 0x0002c800ff067b82 */ /* 0x000f300000000800 */
[----:B------:R-:W2:Y:S01]  /*21a0*/  LDC R7, c[0x0][0xb0c] ;  /* 0x0002c300ff077b82 */ /* 0x000ea20000000800 */
[----:B-1----:R-:W-:-:S05]  /*21b0*/  IMAD.HI.U32 R4, R10, R4, RZ ;  /* 0x000000040a047227 */ /* 0x002fca00078e00ff */
[----:B------:R-:W-:Y:S01]  /*21c0*/  SHF.R.U32.HI R4, RZ, R5, R4 ;  /* 0x00000005ff047219 */ /* 0x000fe20000011604 */
[----:B---3--:R-:W-:Y:S01]  /*21d0*/  IMAD.HI.U32 R3, R9, R3, RZ ;  /* 0x0000000309037227 */ /* 0x008fe200078e00ff */
[----:B------:R-:W-:-:S04]  /*21e0*/  ISETP.NE.AND P0, PT, R2, 0x1, PT ;  /* 0x000000010200780c */ /* 0x000fc80003f05270 */
[----:B----4-:R-:W-:-:S04]  /*21f0*/  SHF.R.U32.HI R3, RZ, R6, R3 ;  /* 0x00000006ff037219 */ /* 0x010fc80000011603 */
[----:B------:R-:W-:Y:S02]  /*2200*/  SEL R3, R9, R3, !P0 ;  /* 0x0000000309037207 */ /* 0x000fe40004000000 */
[----:B--2---:R-:W-:-:S04]  /*2210*/  ISETP.NE.AND P1, PT, R7, 0x1, PT ;  /* 0x000000010700780c */ /* 0x004fc80003f25270 */
[----:B------:R-:W-:-:S05]  /*2220*/  SEL R4, R10, R4, !P1 ;  /* 0x000000040a047207 */ /* 0x000fca0004800000 */
[----:B------:R-:W-:Y:S02]  /*2230*/  IMAD.IADD R5, R3, 0x1, -R4 ;  /* 0x0000000103057824 */ /* 0x000fe400078e0a04 */
[----:B------:R-:W-:Y:S02]  /*2240*/  IMAD.IADD R3, R4, 0x1, -R3 ;  /* 0x0000000104037824 */ /* 0x000fe400078e0a03 */
[----:B------:R-:W-:Y:S02]  /*2250*/  IMAD R10, R5, R7, R10 ;  /* 0x00000007050a7224 */ /* 0x000fe400078e020a */
[----:B------:R-:W-:-:S07]  /*2260*/  IMAD R9, R3, R2, R9 ;  /* 0x0000000203097224 */ /* 0x000fce00078e0209 */
.L_x_34:
[----:B------:R-:W-:Y:S01]  /*2270*/  VIADD R14, R14, 0x1 ;  /* 0x000000010e0e7836 */ /* 0x000fe20000000000 */
[----:B------:R-:W-:Y:S01]  /*2280*/  UPLOP3.LUT UP3, UPT, UPT, UPT, UPT, 0x80, 0x8 ;  /* 0x000000000008789c */ /* 0x000fe20003f6f070 */
[----:B------:R-:W-:Y:S02]  /*2290*/  IMAD.IADD R22, R10, 0x1, R115 ;  /* 0x000000010a167824 */ /* 0x000fe400078e0273 */
[----:B------:R-:W-:Y:S01]  /*22a0*/  IMAD.IADD R23, R9, 0x1, R114 ;  /* 0x0000000109177824 */ /* 0x000fe200078e0272 */
[----:B------:R-:W-:-:S04]  /*22b0*/  ISETP.NE.AND P0, PT, R14, 0x2, PT ;  /* 0x000000020e00780c */ /* 0x000fc80003f05270 */
[----:B------:R-:W-:Y:S02]  /*22c0*/  SEL R2, RZ, 0x1, P0 ;  /* 0x00000001ff027807 */ /* 0x000fe40000000000 */
[----:B------:R-:W-:Y:S02]  /*22d0*/  SEL R14, R14, RZ, P0 ;  /* 0x000000ff0e0e7207 */ /* 0x000fe40000000000 */
[----:B------:R-:W-:Y:S01]  /*22e0*/  LOP3.LUT R13, R13, R2, RZ, 0x3c, !PT ;  /* 0x000000020d0d7212 */ /* 0x000fe200078e3cff */
[----:B------:R-:W-:Y:S06]  /*22f0*/  @P2 BRA `(.L_x_35) ;  /* 0xfffffff000942947 */ /* 0x000fec000383ffff */
[----:B------:R-:W-:Y:S01]  /*2300*/  UIADD3 UR5, UPT, UPT, UR5, 0x40, URZ ;  /* 0x0000004005057890 */ /* 0x000fe2000fffe0ff */
[----:B------:R-:W-:-:S03]  /*2310*/  SHF.L.U32 R2, R15, 0x1f, RZ ;  /* 0x0000001f0f027819 */ /* 0x000fc600000006ff */
[----:B------:R-:W-:-:S09]  /*2320*/  ULEA UR4, UR7, UR5, 0x3 ;  /* 0x0000000507047291 */ /* 0x000fd2000f8e18ff */
[----:B------:R-:W1:Y:S02]  /*2330*/  SYNCS.PHASECHK.TRANS64.TRYWAIT P0, [UR4], R2 ;  /* 0x00000002ff0075a7 */ /* 0x000e640008001104 */
[----:B-1----:R-:W-:Y:S05]  /*2340*/  @!P0 BRA `(.L_x_36) ;  /* 0x0000007c00508947 */ /* 0x002fea0003800000 */
.L_x_217:
[----:B------:R-:W-:-:S04]  /*2350*/  UIADD3 UR6, UPT, UPT, UR7, 0x1, URZ ;  /* 0x0000000107067890 */ /* 0x000fc8000fffe0ff */
[----:B------:R-:W-:-:S04]  /*2360*/  UISETP.NE.AND UP0, UPT, UR6, 0x8, UPT ;  /* 0x000000080600788c */ /* 0x000fc8000bf05270 */
[----:B------:R-:W-:Y:S02]  /*2370*/  USEL UR7, URZ, 0x1, UP0 ;  /* 0x00000001ff077887 */ /* 0x000fe40008000000 */
[----:B------:R-:W-:-:S04]  /*2380*/  USEL UR6, UR6, URZ, UP0 ;  /* 0x000000ff06067287 */ /* 0x000fc80008000000 */
[----:B------:R-:W-:Y:S01]  /*2390*/  ULEA UR4, UR6, UR5, 0x3 ;  /* 0x0000000506047291 */ /* 0x000fe2000f8e18ff */
[----:B-1----:R-:W-:-:S04]  /*23a0*/  LOP3.LUT R2, R15, UR7, RZ, 0x3c, !PT ;  /* 0x000000070f027c12 */ /* 0x002fc8000f8e3cff */
[----:B------:R-:W-:-:S04]  /*23b0*/  SHF.L.U32 R3, R2, 0x1f, RZ ;  /* 0x0000001f02037819 */ /* 0x000fc800000006ff */
[----:B------:R-:W1:Y:S02]  /*23c0*/  SYNCS.PHASECHK.TRANS64.TRYWAIT P0, [UR4], R3 ;  /* 0x00000003ff0075a7 */ /* 0x000e640008001104 */
[----:B-1----:R-:W-:Y:S05]  /*23d0*/  @!P0 BRA `(.L_x_37) ;  /* 0x0000007c00448947 */ /* 0x002fea0003800000 */
.L_x_219:
[----:B------:R-:W-:-:S04]  /*23e0*/  UIADD3 UR6, UPT, UPT, UR6, 0x1, URZ ;  /* 0x0000000106067890 */ /* 0x000fc8000fffe0ff */
[----:B------:R-:W-:-:S04]  /*23f0*/  UISETP.NE.AND UP0, UPT, UR6, 0x8, UPT ;  /* 0x000000080600788c */ /* 0x000fc8000bf05270 */
[----:B------:R-:W-:Y:S02]  /*2400*/  USEL UR7, URZ, 0x1, UP0 ;  /* 0x00000001ff077887 */ /* 0x000fe40008000000 */
[----:B------:R-:W-:-:S04]  /*2410*/  USEL UR6, UR6, URZ, UP0 ;  /* 0x000000ff06067287 */ /* 0x000fc80008000000 */
[----:B------:R-:W-:Y:S01]  /*2420*/  ULEA UR4, UR6, UR5, 0x3 ;  /* 0x0000000506047291 */ /* 0x000fe2000f8e18ff */
[----:B------:R-:W-:-:S04]  /*2430*/  LOP3.LUT R2, R2, UR7, RZ, 0x3c, !PT ;  /* 0x0000000702027c12 */ /* 0x000fc8000f8e3cff */
[----:B-1----:R-:W-:-:S04]  /*2440*/  SHF.L.U32 R3, R2, 0x1f, RZ ;  /* 0x0000001f02037819 */ /* 0x002fc800000006ff */
[----:B------:R-:W1:Y:S02]  /*2450*/  SYNCS.PHASECHK.TRANS64.TRYWAIT P0, [UR4], R3 ;  /* 0x00000003ff0075a7 */ /* 0x000e640008001104 */
[----:B-1----:R-:W-:Y:S05]  /*2460*/  @!P0 BRA `(.L_x_38) ;  /* 0x0000007c00388947 */ /* 0x002fea0003800000 */
.L_x_221:
        /* <DEDUP_REMOVED lines=9> */
.L_x_223:
        /* <DEDUP_REMOVED lines=9> */
.L_x_225:
        /* <DEDUP_REMOVED lines=9> */
.L_x_227:
        /* <DEDUP_REMOVED lines=9> */
.L_x_229:
[----:B------:R-:W-:-:S04]  /*26b0*/  UIADD3 UR6, UPT, UPT, UR6, 0x1, URZ ;  /* 0x0000000106067890 */ /* 0x000fc8000fffe0ff */
[----:B------:R-:W-:-:S04]  /*26c0*/  UISETP.NE.AND UP0, UPT, UR6, 0x8, UPT ;  /* 0x000000080600788c */ /* 0x000fc8000bf05270 */
[----:B------:R-:W-:Y:S02]  /*26d0*/  USEL UR4, URZ, 0x1, UP0 ;  /* 0x00000001ff047887 */ /* 0x000fe40008000000 */
[----:B------:R-:W-:-:S04]  /*26e0*/  USEL UR6, UR6, URZ, UP0 ;  /* 0x000000ff06067287 */ /* 0x000fc80008000000 */
[----:B------:R-:W-:Y:S01]  /*26f0*/  ULEA UR6, UR6, UR5, 0x3 ;  /* 0x0000000506067291 */ /* 0x000fe2000f8e18ff */
[----:B------:R-:W-:-:S04]  /*2700*/  LOP3.LUT R2, R2, UR4, RZ, 0x3c, !PT ;  /* 0x0000000402027c12 */ /* 0x000fc8000f8e3cff */
[----:B------:R-:W-:Y:S01]  /*2710*/  SHF.L.U32 R2, R2, 0x1f, RZ ;  /* 0x0000001f02027819 */ /* 0x000fe200000006ff */
[----:B-12---:R-:W-:-:S07]  /*2720*/  IMAD.U32 R0, RZ, RZ, UR6 ;  /* 0x00000006ff007e24 */ /* 0x006fce000f8e00ff */
.L_x_43:
[----:B-1----:R1:W2:Y:S02]  /*2730*/  SYNCS.PHASECHK.TRANS64.TRYWAIT P0, [R0+URZ], R2 ;  /* 0x00000002000075a7 */ /* 0x0022a400080011ff */
[----:B--2---:R-:W-:Y:S05]  /*2740*/  @!P0 NANOSLEEP.SYNCS 0x989680 ;  /* 0x009896800000895d */ /* 0x004fea0003900000 */
[----:B------:R-:W2:Y:S02]  /*2750*/  @!P0 SYNCS.PHASECHK.TRANS64 P0, [R0+URZ], R2 ;  /* 0x00000002000085a7 */ /* 0x000ea400080010ff */
[----:B--2---:R-:W-:Y:S05]  /*2760*/  @P0 EXIT ;  /* 0x000000000000094d */ /* 0x004fea0003800000 */
[----:B------:R-:W-:Y:S05]  /*2770*/  BRA `(.L_x_43) ;  /* 0xfffffffc00ec7947 */ /* 0x000fea000383ffff */
.L_x_17:
[----:B------:R-:W-:-:S04]  /*2780*/  UISETP.NE.AND UP1, UPT, UR4, URZ, UPT ;  /* 0x000000ff0400728c */ /* 0x000fc8000bf25270 */
[----:B------:R-:W-:-:S09]  /*2790*/  UISETP.NE.OR UP1, UPT, UR8, 0x1, UP1 ;  /* 0x000000010800788c */ /* 0x000fd20008f25670 */
[----:B------:R-:W-:Y:S05]  /*27a0*/  BRA.U UP1, `(.L_x_44) ;  /* 0x0000000501487547 */ /* 0x000fea000b800000 */
[----:B------:R-:W-:Y:S01]  /*27b0*/  ISETP.NE.AND P2, PT, R2, RZ, PT ;  /* 0x000000ff0200720c */ /* 0x000fe20003f45270 */
[----:B------:R-:W-:Y:S01]  /*27c0*/  IMAD.MOV.U32 R12, RZ, RZ, 0x1 ;  /* 0x00000001ff0c7424 */ /* 0x000fe200078e00ff */
[----:B------:R-:W-:Y:S02]  /*27d0*/  CS2R R10, SRZ ;  /* 0x00000000000a7805 */ /* 0x000fe4000001ff00 */
[----:B------:R-:W-:Y:S01]  /*27e0*/  CS2R R8, SRZ ;  /* 0x0000000000087805 */ /* 0x000fe2000001ff00 */
[----:B------:R-:W-:Y:S01]  /*27f0*/  UMOV UR6, 0x400 ;  /* 0x0000040000067882 */ /* 0x000fe20000000000 */
[----:B------:R-:W-:Y:S01]  /*2800*/  UMOV UR7, URZ ;  /* 0x000000ff00077c82 */ /* 0x000fe20008000000 */
[----:B------:R-:W-:-:S12]  /*2810*/  ULEA UR6, UR4, UR6, 0x18 ;  /* 0x0000000604067291 */ /* 0x000fd8000f8ec0ff */
.L_x_48:
[----:B------:R-:W-:Y:S02]  /*2820*/  LEA R0, R8, UR6, 0x3 ;  /* 0x0000000608007c11 */ /* 0x000fe4000f8e18ff */
[----:B------:R-:W-:-:S03]  /*2830*/  SHF.L.U32 R4, R9, 0x1f, RZ ;  /* 0x0000001f09047819 */ /* 0x000fc600000006ff */
[----:B------:R-:W-:Y:S01]  /*2840*/  VIADD R5, R0, 0x130 ;  /* 0x0000013000057836 */ /* 0x000fe20000000000 */
[----:B------:R-:W1:Y:S02]  /*2850*/  SYNCS.PHASECHK.TRANS64.TRYWAIT P0, [R0+URZ+0x120], R4 ;  /* 0x00012004000075a7 */ /* 0x000e6400080011ff */
[----:B-1----:R-:W-:Y:S05]  /*2860*/  @!P0 BRA `(.L_x_45) ;  /* 0x0000007800b08947 */ /* 0x002fea0003800000 */
.L_x_230:
[----:B------:R-:W-:Y:S01]  /*2870*/  ULEA UR5, UR7, UR6, 0x3 ;  /* 0x0000000607057291 */ /* 0x000fe2000f8e18ff */
[----:B-1----:R-:W-:Y:S01]  /*2880*/  PRMT R0, RZ, 0x654, R5 ;  /* 0x00000654ff007816 */ /* 0x002fe20000000005 */
[----:B------:R-:W-:Y:S01]  /*2890*/  @!P2 IMAD.MOV.U32 R4, RZ, RZ, 0x10 ;  /* 0x00000010ff04a424 */ /* 0x000fe200078e00ff */
[----:B------:R-:W-:Y:S01]  /*28a0*/  SHF.L.U32 R5, R12, 0x1f, RZ ;  /* 0x0000001f0c057819 */ /* 0x000fe200000006ff */
[----:B------:R-:W-:Y:S01]  /*28b0*/  UIADD3 UR4, UPT, UPT, UR5, 0xc0, URZ ;  /* 0x000000c005047890 */ /* 0x000fe2000fffe0ff */
[----:B------:R1:W-:Y:S05]  /*28c0*/  SYNCS.ARRIVE.TRANS64.RED.A1T0 RZ, [R0+URZ], RZ ;  /* 0x000000ff00ff79a7 */ /* 0x0003ea00081004ff */
[----:B------:R-:W-:Y:S01]  /*28d0*/  IMAD.U32 R6, RZ, RZ, UR4 ;  /* 0x00000004ff067e24 */ /* 0x000fe2000f8e00ff */
[----:B------:R-:W2:Y:S04]  /*28e0*/  SYNCS.PHASECHK.TRANS64.TRYWAIT P0, [UR5+0xd0], R5 ;  /* 0x0000d005ff0075a7 */ /* 0x000ea80008001105 */
[----:B------:R-:W-:Y:S01]  /*28f0*/  PRMT R6, R2, 0x654, R6 ;  /* 0x0000065402067816 */ /* 0x000fe20000000006 */
[----:B-12---:R-:W-:Y:S06]  /*2900*/  @!P0 BRA `(.L_x_46) ;  /* 0x00000078009c8947 */ /* 0x006fec0003800000 */
.L_x_232:
[----:B------:R-:W-:Y:S01]  /*2910*/  ULEA UR4, UR7, UR6, 0x4 ;  /* 0x0000000607047291 */ /* 0x000fe2000f8e20ff */
[----:B------:R-:W-:Y:S01]  /*2920*/  SEL R3, R6, R3, !P2 ;  /* 0x0000000306037207 */ /* 0x000fe20005000000 */
[----:B------:R-:W-:Y:S01]  /*2930*/  UIADD3 UR5, UPT, UPT, UR5, 0xc0, URZ ;  /* 0x000000c005057890 */ /* 0x000fe2000fffe0ff */
[----:B-1----:R-:W-:Y:S01]  /*2940*/  LEA R0, R11, UR6, 0x3 ;  /* 0x000000060b007c11 */ /* 0x002fe2000f8e18ff */
[----:B------:R-:W-:Y:S01]  /*2950*/  UIADD3 UR4, UPT, UPT, UR4, 0x150, URZ ;  /* 0x0000015004047890 */ /* 0x000fe2000fffe0ff */
[----:B------:R1:W-:Y:S01]  /*2960*/  @!P2 SYNCS.ARRIVE.TRANS64.RED RZ, [R3+URZ], R4 ;  /* 0x0000000403ffa9a7 */ /* 0x0003e200080004ff */
[----:B------:R-:W-:Y:S01]  /*2970*/  UIADD3 UR7, UPT, UPT, UR7, 0x1, URZ ;  /* 0x0000000107077890 */ /* 0x000fe2000fffe0ff */
[----:B------:R-:W-:-:S03]  /*2980*/  VIADD R8, R8, 0x1 ;  /* 0x0000000108087836 */ /* 0x000fc60000000000 */
[----:B------:R-:W-:Y:S02]  /*2990*/  UISETP.NE.AND UP0, UPT, UR7, 0x2, UPT ;  /* 0x000000020700788c */ /* 0x000fe4000bf05270 */
[----:B------:R-:W-:Y:S01]  /*29a0*/  ISETP.NE.AND P0, PT, R8, 0x2, PT ;  /* 0x000000020800780c */ /* 0x000fe20003f05270 */
[----:B------:R-:W-:Y:S06]  /*29b0*/  UGETNEXTWORKID.BROADCAST [UR4], [UR5] ;  /* 0x00000000040073ca */ /* 0x000fec0008000100 */
[----:B------:R-:W-:Y:S02]  /*29c0*/  USEL UR4, URZ, 0x1, UP0 ;  /* 0x00000001ff047887 */ /* 0x000fe40008000000 */
[----:B------:R-:W-:-:S04]  /*29d0*/  USEL UR7, UR7, URZ, UP0 ;  /* 0x000000ff07077287 */ /* 0x000fc80008000000 */
[----:B------:R-:W-:Y:S02]  /*29e0*/  LOP3.LUT R12, R12, UR4, RZ, 0x3c, !PT ;  /* 0x000000040c0c7c12 */ /* 0x000fe4000f8e3cff */
[----:B-1----:R-:W-:-:S04]  /*29f0*/  SHF.L.U32 R4, R10, 0x1f, RZ ;  /* 0x0000001f0a047819 */ /* 0x002fc800000006ff */
[----:B------:R-:W1:Y:S02]  /*2a00*/  SYNCS.PHASECHK.TRANS64.TRYWAIT P1, [R0+URZ+0xc0], R4 ;  /* 0x0000c004000075a7 */ /* 0x000e6400080211ff */
[----:B-1----:R-:W-:Y:S05]  /*2a10*/  @!P1 BRA `(.L_x_47) ;  /* 0x0000007800709947 */ /* 0x002fea0003800000 */
.L_x_233:
[C---:B-1----:R-:W-:Y:S01]  /*2a20*/  LEA R4, R11.reuse, UR6, 0x4 ;  /* 0x000000060b047c11 */ /* 0x042fe2000f8e20ff */
[----:B------:R-:W-:Y:S01]  /*2a30*/  VIADD R0, R0, 0xd0 ;  /* 0x000000d000007836 */ /* 0x000fe20000000000 */
[----:B------:R-:W-:Y:S01]  /*2a40*/  SEL R8, R8, RZ, P0 ;  /* 0x000000ff08087207 */ /* 0x000fe20000000000 */
[----:B------:R-:W-:-:S03]  /*2a50*/  VIADD R11, R11, 0x1 ;  /* 0x000000010b0b7836 */ /* 0x000fc60000000000 */
[----:B------:R-:W1:Y:S01]  /*2a60*/  LDS.128 R4, [R4+0x150] ;  /* 0x0001500004047984 */ /* 0x000e620000000c00 */
[----:B------:R-:W-:Y:S02]  /*2a70*/  PRMT R0, RZ, 0x654, R0 ;  /* 0x00000654ff007816 */ /* 0x000fe40000000000 */
[C---:B------:R-:W-:Y:S01]  /*2a80*/  ISETP.NE.AND P1, PT, R11.reuse, 0x2, PT ;  /* 0x000000020b00780c */ /* 0x040fe20003f25270 */
[----:B------:R-:W-:Y:S01]  /*2a90*/  @!PT LDS RZ, [RZ] ;  /* 0x00000000fffff984 */ /* 0x000fe20000000800 */
[----:B------:R-:W-:Y:S01]  /*2aa0*/  @!PT LDS RZ, [RZ] ;  /* 0x00000000fffff984 */ /* 0x000fe20000000800 */
[----:B------:R-:W-:Y:S01]  /*2ab0*/  @!PT LDS RZ, [RZ] ;  /* 0x00000000fffff984 */ /* 0x000fe20000000800 */
[----:B------:R-:W-:Y:S01]  /*2ac0*/  @!PT LDS RZ, [RZ] ;  /* 0x00000000fffff984 */ /* 0x000fe20000000800 */
[----:B------:R2:W-:Y:S06]  /*2ad0*/  MEMBAR.ALL.CTA ;  /* 0x0000000000007992 */ /* 0x0005ec0000008000 */
[----:B--2---:R-:W2:Y:S01]  /*2ae0*/  FENCE.VIEW.ASYNC.S ;  /* 0x00000000000073c6 */ /* 0x004ea20000000000 */
[----:B------:R-:W-:Y:S01]  /*2af0*/  SEL R11, R11, RZ, P1 ;  /* 0x000000ff0b0b7207 */ /* 0x000fe20000800000 */
[----:B--2---:R2:W-:Y:S01]  /*2b00*/  SYNCS.ARRIVE.TRANS64.RED.A1T0 RZ, [R0+URZ], RZ ;  /* 0x000000ff00ff79a7 */ /* 0x0045e200081004ff */
[----:B-1----:R-:W-:-:S02]  /*2b10*/  LOP3.LUT P3, RZ, R6, 0x1, RZ, 0xc0, !PT ;  /* 0x0000000106ff7812 */ /* 0x002fc4000786c0ff */
[----:B------:R-:W-:-:S04]  /*2b20*/  SEL R4, RZ, 0x1, P1 ;  /* 0x00000001ff047807 */ /* 0x000fc80000800000 */
[----:B------:R-:W-:Y:S02]  /*2b30*/  LOP3.LUT R10, R10, R4, RZ, 0x3c, !PT ;  /* 0x000000040a0a7212 */ /* 0x000fe400078e3cff */
[----:B--2---:R-:W-:-:S04]  /*2b40*/  SEL R0, RZ, 0x1, P0 ;  /* 0x00000001ff007807 */ /* 0x004fc80000000000 */
[----:B------:R-:W-:Y:S01]  /*2b50*/  LOP3.LUT R9, R9, R0, RZ, 0x3c, !PT ;  /* 0x0000000009097212 */ /* 0x000fe200078e3cff */
[----:B------:R-:W-:Y:S06]  /*2b60*/  @P3 BRA `(.L_x_48) ;  /* 0xfffffffc002c3947 */ /* 0x000fec000383ffff */
[----:B------:R-:W-:Y:S01]  /*2b70*/  ULEA UR5, UR7, UR6, 0x3 ;  /* 0x0000000607057291 */ /* 0x000fe2000f8e18ff */
[----:B------:R-:W-:-:S08]  /*2b80*/  SHF.L.U32 R2, R12, 0x1f, RZ ;  /* 0x0000001f0c027819 */ /* 0x000fd000000006ff */
[----:B------:R-:W1:Y:S02]  /*2b90*/  SYNCS.PHASECHK.TRANS64 P0, [UR5+0xd0], R2 ;  /* 0x0000d002ff0075a7 */ /* 0x000e640008001005 */
[----:B-1----:R-:W-:Y:S05]  /*2ba0*/  @P0 BRA `(.L_x_49) ;  /* 0x0000000000080947 */ /* 0x002fea0003800000 */
[----:B------:R-:W1:Y:S02]  /*2bb0*/  SYNCS.PHASECHK.TRANS64.TRYWAIT P0, [UR5+0xd0], R2 ;  /* 0x0000d002ff0075a7 */ /* 0x000e640008001105 */
[----:B-1----:R-:W-:Y:S05]  /*2bc0*/  @!P0 BRA `(.L_x_50) ;  /* 0x0000007800188947 */ /* 0x002fea0003800000 */
.L_x_49:
[----:B------:R-:W-:-:S04]  /*2bd0*/  UIADD3 UR4, UPT, UPT, UR7, 0x1, URZ ;  /* 0x0000000107047890 */ /* 0x000fc8000fffe0ff */
[----:B------:R-:W-:-:S04]  /*2be0*/  UISETP.NE.AND UP0, UPT, UR4, 0x2, UPT ;  /* 0x000000020400788c */ /* 0x000fc8000bf05270 */
[----:B------:R-:W-:Y:S02]  /*2bf0*/  USEL UR8, URZ, 0x1, UP0 ;  /* 0x00000001ff087887 */ /* 0x000fe40008000000 */
[----:B------:R-:W-:-:S04]  /*2c00*/  USEL UR4, UR4, URZ, UP0 ;  /* 0x000000ff04047287 */ /* 0x000fc80008000000 */
[----:B------:R-:W-:Y:S01]  /*2c10*/  ULEA UR4, UR4, UR6, 0x3 ;  /* 0x0000000604047291 */ /* 0x000fe2000f8e18ff */
[----:B-1----:R-:W-:-:S04]  /*2c20*/  LOP3.LUT R2, R12, UR8, RZ, 0x3c, !PT ;  /* 0x000000080c027c12 */ /* 0x002fc8000f8e3cff */
[----:B------:R-:W-:-:S04]  /*2c30*/  SHF.L.U32 R0, R2, 0x1f, RZ ;  /* 0x0000001f02007819 */ /* 0x000fc800000006ff */
[----:B------:R-:W1:Y:S02]  /*2c40*/  SYNCS.PHASECHK.TRANS64 P0, [UR4+0xd0], R0 ;  /* 0x0000d000ff0075a7 */ /* 0x000e640008001004 */
[----:B-1----:R-:W-:Y:S05]  /*2c50*/  @P0 EXIT ;  /* 0x000000000000094d */ /* 0x002fea0003800000 */
[----:B------:R-:W-:Y:S02]  /*2c60*/  SHF.L.U32 R2, R2, 0x1f, RZ ;  /* 0x0000001f02027819 */ /* 0x000fe400000006ff */
[----:B------:R-:W-:-:S07]  /*2c70*/  MOV R0, UR4 ;  /* 0x0000000400007c02 */ /* 0x000fce0008000f00 */
.L_x_51:
[----:B-1----:R1:W2:Y:S02]  /*2c80*/  SYNCS.PHASECHK.TRANS64.TRYWAIT P0, [R0+URZ+0xd0], R2 ;  /* 0x0000d002000075a7 */ /* 0x0022a400080011ff */
[----:B--2---:R-:W-:Y:S05]  /*2c90*/  @!P0 NANOSLEEP.SYNCS 0x989680 ;  /* 0x009896800000895d */ /* 0x004fea0003900000 */
[----:B------:R-:W2:Y:S02]  /*2ca0*/  @!P0 SYNCS.PHASECHK.TRANS64 P0, [R0+URZ+0xd0], R2 ;  /* 0x0000d002000085a7 */ /* 0x000ea400080010ff */
[----:B--2---:R-:W-:Y:S05]  /*2cb0*/  @P0 EXIT ;  /* 0x000000000000094d */ /* 0x004fea0003800000 */
[----:B------:R-:W-:Y:S05]  /*2cc0*/  BRA `(.L_x_51) ;  /* 0xfffffffc00ec7947 */ /* 0x000fea000383ffff */
.L_x_44:
[----:B------:R-:W-:-:S09]  /*2cd0*/  UISETP.NE.AND UP1, UPT, UR8, URZ, UPT ;  /* 0x000000ff0800728c */ /* 0x000fd2000bf25270 */
[----:B------:R-:W-:Y:S05]  /*2ce0*/  BRA.U UP1, `(.L_x_52) ;  /* 0x0000000d01b47547 */ /* 0x000fea000b800000 */
[----:B------:R-:W-:Y:S01]  /*2cf0*/  UMOV UR5, 0x40 ;  /* 0x0000004000057882 */ /* 0x000fe20000000000 */
[----:B------:R-:W-:Y:S01]  /*2d00*/  NOP ;  /* 0x0000000000007918 */ /* 0x000fe20000000000 */
[----:B------:R-:W-:Y:S01]  /*2d10*/  ULEA UR5, UR4, UR5, 0x18 ;  /* 0x0000000504057291 */ /* 0x000fe2000f8ec0ff */
[----:B------:R-:W-:Y:S02]  /*2d20*/  UMOV UR6, 0x400 ;  /* 0x0000040000067882 */ /* 0x000fe40000000000 */
[----:B------:R-:W-:-:S06]  /*2d30*/  ULEA UR6, UR4, UR6, 0x18 ;  /* 0x0000000604067291 */ /* 0x000fcc000f8ec0ff */
[----:B------:R-:W1:Y:S02]  /*2d40*/  LDS.U8 R0, [UR5+0x1c] ;  /* 0x00001c05ff007984 */ /* 0x000e640008000000 */
[----:B-1----:R-:W-:-:S13]  /*2d50*/  ISETP.NE.AND P0, PT, R0, RZ, PT ;  /* 0x000000ff0000720c */ /* 0x002fda0003f05270 */
[----:B------:R-:W-:Y:S05]  /*2d60*/  @P0 BRA `(.L_x_53) ;  /* 0x0000000000580947 */ /* 0x000fea0003800000 */
[----:B------:R-:W-:-:S13]  /*2d70*/  ELECT P0, URZ, PT ;  /* 0x0000000000ff782f */ /* 0x000fda0003800000 */
[----:B------:R-:W-:Y:S05]  /*2d80*/  @!P0 BRA `(.L_x_54) ;  /* 0x0000000000608947 */ /* 0x000fea0003800000 */
[----:B------:R-:W-:Y:S01]  /*2d90*/  UMOV UR4, 0x10 ;  /* 0x0000001000047882 */ /* 0x000fe20000000000 */
[----:B------:R-:W-:Y:S01]  /*2da0*/  HFMA2 R0, -RZ, RZ, 0, 5.9604644775390625e-08 ;  /* 0x00000001ff007431 */ /* 0x000fe200000001ff */
[----:B------:R-:W-:-:S03]  /*2db0*/  MOV R2, 0xffff ;  /* 0x0000ffff00027802 */ /* 0x000fc60000000f00 */
[----:B------:R-:W-:Y:S04]  /*2dc0*/  DEPBAR.LE SB1, 0x36 ;  /* 0x00009d800000791a */ /* 0x000fe80000000000 */
[----:B------:R-:W1:Y:S02]  /*2dd0*/  UTCATOMSWS.FIND_AND_SET.ALIGN UP0, UR4, UR4 ;  /* 0x00000004000475e3 */ /* 0x000e640008000800 */
[----:B-1----:R-:W-:Y:S01]  /*2de0*/  MOV R3, UR4 ;  /* 0x0000000400037c02 */ /* 0x002fe20008000f00 */
[----:B------:R-:W-:Y:S06]  /*2df0*/  BRA.U UP0, `(.L_x_55) ;  /* 0x0000000100187547 */ /* 0x000fec000b800000 */
.L_x_56:
[----:B------:R-:W-:Y:S05]  /*2e00*/  NANOSLEEP 0x64 ;  /* 0x000000640000795d */ /* 0x000fea0003800000 */
[----:B------:R-:W-:-:S05]  /*2e10*/  UMOV UR4, 0x10 ;  /* 0x0000001000047882 */ /* 0x000fca0000000000 */
[----:B------:R-:W-:Y:S04]  /*2e20*/  DEPBAR.LE SB1, 0x36 ;  /* 0x00009d800000791a */ /* 0x000fe80000000000 */
[----:B------:R-:W1:Y:S02]  /*2e30*/  UTCATOMSWS.FIND_AND_SET.ALIGN UP0, UR4, UR4 ;  /* 0x00000004000475e3 */ /* 0x000e640008000800 */
[----:B-1----:R-:W-:Y:S01]  /*2e40*/  MOV R3, UR4 ;  /* 0x0000000400037c02 */ /* 0x002fe20008000f00 */
[----:B------:R-:W-:Y:S05]  /*2e50*/  BRA.U !UP0, `(.L_x_56) ;  /* 0xfffffffd08e87547 */ /* 0x000fea000b83ffff */
.L_x_55:
[-C--:B------:R-:W-:Y:S02]  /*2e60*/  SHF.L.U32 R2, R2, R3.reuse, RZ ;  /* 0x0000000302027219 */ /* 0x080fe400000006ff */
[----:B------:R-:W-:Y:S01]  /*2e70*/  SHF.L.U32 R0, R0, R3, RZ ;  /* 0x0000000300007219 */ /* 0x000fe200000006ff */
[----:B------:R-:W-:Y:S02]  /*2e80*/  IMAD.SHL.U32 R3, R3, 0x20, RZ ;  /* 0x0000002003037824 */ /* 0x000fe400078e00ff */
[----:B------:R1:W-:Y:S04]  /*2e90*/  ATOMS.OR RZ, [UR5+0x14], R2 ;  /* 0x00001402ffff798c */ /* 0x0003e8000b000005 */
[----:B------:R1:W-:Y:S04]  /*2ea0*/  ATOMS.OR RZ, [UR5+0x18], R0 ;  /* 0x00001800ffff798c */ /* 0x0003e8000b000005 */
[----:B------:R1:W-:Y:S01]  /*2eb0*/  STS [UR6+0x170], R3 ;  /* 0x00017003ff007988 */ /* 0x0003e20008000806 */
[----:B------:R-:W-:Y:S05]  /*2ec0*/  BRA `(.L_x_54) ;  /* 0x0000000000107947 */ /* 0x000fea0003800000 */
.L_x_53:
[----:B------:R-:W-:Y:S02]  /*2ed0*/  MOV R0, 0xffffffff ;  /* 0xffffffff00007802 */ /* 0x000fe40000000f00 */
[----:B------:R-:W-:-:S03]  /*2ee0*/  MOV R2, 0x2f10 ;  /* 0x00002f1000027802 */ /* 0x000fc60000000f00 */
[----:B------:R1:W-:Y:S04]  /*2ef0*/  STS [UR6+0x170], R0 ;  /* 0x00017000ff007988 */ /* 0x0003e80008000806 */
[----:B-1-3-5:R-:W-:Y:S05]  /*2f00*/  CALL.REL.NOINC `($__internal_1_$__cuda_sm10x_tcgen05_guardrail_trap_phase_invalid_during_alloc) ;  /* 0x0000007800d87944 */ /* 0x02afea0003c00000 */
.L_x_54:
[----:B------:R-:W-:Y:S05]  /*2f10*/  WARPSYNC.ALL ;  /* 0x0000000000007948 */ /* 0x000fea0003800000 */
[----:B------:R-:W2:Y:S01]  /*2f20*/  S2UR UR5, SR_CgaCtaId ;  /* 0x00000000000579c3 */ /* 0x000ea20000008800 */
[----:B------:R-:W-:Y:S01]  /*2f30*/  UMOV UR4, 0x400 ;  /* 0x0000040000047882 */ /* 0x000fe20000000000 */
[----:B------:R-:W-:-:S06]  /*2f40*/  NOP ;  /* 0x0000000000007918 */ /* 0x000fcc0000000000 */
[----:B------:R-:W-:Y:S06]  /*2f50*/  BAR.ARV 0x6, 0xa0 ;  /* 0x0182800000007b1d */ /* 0x000fec0000002000 */
[----:B------:R-:W4:Y:S01]  /*2f60*/  LDCU UR7, c[0x0][0x38c] ;  /* 0x00007180ff0777ac */ /* 0x000f220008000800 */
[----:B------:R-:W-:Y:S01]  /*2f70*/  IMAD.MOV.U32 R11, RZ, RZ, 0x1 ;  /* 0x00000001ff0b7424 */ /* 0x000fe200078e00ff */
[----:B------:R-:W-:Y:S01]  /*2f80*/  CS2R R8, SRZ ;  /* 0x0000000000087805 */ /* 0x000fe2000001ff00 */
[----:B------:R-:W-:Y:S01]  /*2f90*/  IMAD.MOV.U32 R10, RZ, RZ, RZ ;  /* 0x000000ffff0a7224 */ /* 0x000fe200078e00ff */
[----:B------:R-:W3:Y:S01]  /*2fa0*/  LDCU UR6, c[0x0][0x38c] ;  /* 0x00007180ff0677ac */ /* 0x000ee20008000800 */
[----:B------:R-:W-:Y:S01]  /*2fb0*/  UMOV UR15, URZ ;  /* 0x000000ff000f7c82 */ /* 0x000fe20008000000 */
[----:B------:R-:W-:Y:S01]  /*2fc0*/  UMOV UR14, URZ ;  /* 0x000000ff000e7c82 */ /* 0x000fe20008000000 */
[----:B--2---:R-:W-:Y:S01]  /*2fd0*/  ULEA UR5, UR5, UR4, 0x18 ;  /* 0x0000000405057291 */ /* 0x004fe2000f8ec0ff */
[----:B------:R-:W-:Y:S01]  /*2fe0*/  UMOV UR24, 0x0 ;  /* 0x0000000000187882 */ /* 0x000fe20000000000 */
[----:B------:R-:W-:-:S02]  /*2ff0*/  UMOV UR25, 0x8100490 ;  /* 0x0810049000197882 */ /* 0x000fc40000000000 */
[----:B------:R-:W-:Y:S02]  /*3000*/  UIADD3 UR10, UPT, UPT, UR5, 0x6400, URZ ;  /* 0x00006400050a7890 */ /* 0x000fe4000fffe0ff */
[----:B------:R-:W-:Y:S02]  /*3010*/  UIADD3 UR11, UPT, UPT, UR5, 0x26400, URZ ;  /* 0x00026400050b7890 */ /* 0x000fe4000fffe0ff */
[----:B----4-:R-:W-:Y:S01]  /*3020*/  UIADD3 UR7, UPT, UPT, UR7, 0x3f, URZ ;  /* 0x0000003f07077890 */ /* 0x010fe2000fffe0ff */
[----:B-1----:R-:W1:Y:S01]  /*3030*/  LDS R0, [UR5+0x170] ;  /* 0x00017005ff007984 */ /* 0x002e620008000800 */
[----:B------:R-:W-:Y:S02]  /*3040*/  USHF.R.U32.HI UR10, URZ, 0x4, UR10 ;  /* 0x00000004ff0a7899 */ /* 0x000fe4000801160a */
[----:B------:R-:W-:Y:S02]  /*3050*/  USHF.R.S32.HI UR4, URZ, 0x1f, UR7 ;  /* 0x0000001fff047899 */ /* 0x000fe40008011407 */
[----:B------:R-:W-:-:S02]  /*3060*/  USHF.R.U32.HI UR11, URZ, 0x4, UR11 ;  /* 0x00000004ff0b7899 */ /* 0x000fc4000801160b */
[----:B------:R-:W-:Y:S02]  /*3070*/  ULEA.HI UR4, UR4, UR7, URZ, 0x6 ;  /* 0x0000000704047291 */ /* 0x000fe4000f8f30ff */
[----:B------:R-:W-:Y:S02]  /*3080*/  ULOP3.LUT UR10, UR10, 0x3fff, URZ, 0xc0, !UPT ;  /* 0x00003fff0a0a7892 */ /* 0x000fe4000f8ec0ff */
[----:B------:R-:W-:Y:S02]  /*3090*/  USHF.R.S32.HI UR4, URZ, 0x6, UR4 ;  /* 0x00000006ff047899 */ /* 0x000fe40008011404 */
[----:B------:R-:W-:Y:S02]  /*30a0*/  ULOP3.LUT UR11, UR11, 0x3fff, URZ, 0xc0, !UPT ;  /* 0x00003fff0b0b7892 */ /* 0x000fe4000f8ec0ff */
[----:B------:R-:W-:Y:S01]  /*30b0*/  UISETP.LT.AND UP0, UPT, UR4, 0x1, UPT ;  /* 0x000000010400788c */ /* 0x000fe2000bf01270 */
[----:B------:R-:W-:Y:S01]  /*30c0*/  UMOV UR22, 0x0 ;  /* 0x0000000000167882 */ /* 0x000fe20000000000 */
[----:B------:R-:W-:-:S02]  /*30d0*/  UMOV UR23, 0x8100490 ;  /* 0x0810049000177882 */ /* 0x000fc40000000000 */
[----:B------:R-:W-:Y:S02]  /*30e0*/  USEL UR9, UR4, 0x1, !UP0 ;  /* 0x0000000104097887 */ /* 0x000fe4000c000000 */
[----:B------:R-:W-:Y:S02]  /*30f0*/  ULOP3.LUT UR10, UR10, 0x10000, URZ, 0xfc, !UPT ;  /* 0x000100000a0a7892 */ /* 0x000fe4000f8efcff */
[----:B------:R-:W-:Y:S02]  /*3100*/  ULOP3.LUT UR11, UR11, 0x10000, URZ, 0xfc, !UPT ;  /* 0x000100000b0b7892 */ /* 0x000fe4000f8efcff */
[----:B------:R-:W-:Y:S02]  /*3110*/  UIADD3 UR9, UPT, UPT, -UR9, URZ, URZ ;  /* 0x000000ff09097290 */ /* 0x000fe4000fffe1ff */
[----:B---3--:R-:W-:Y:S01]  /*3120*/  UISETP.GE.AND UP3, UPT, UR6, 0x1, UPT ;  /* 0x000000010600788c */ /* 0x008fe2000bf66270 */
[----:B------:R-:W-:Y:S01]  /*3130*/  UMOV UR20, 0x0 ;  /* 0x0000000000147882 */ /* 0x000fe20000000000 */
[----:B------:R-:W-:Y:S01]  /*3140*/  UMOV UR21, 0x8100490 ;  /* 0x0810049000157882 */ /* 0x000fe20000000000 */
[----:B------:R-:W-:Y:S01]  /*3150*/  UMOV UR18, 0x0 ;  /* 0x0000000000127882 */ /* 0x000fe20000000000 */
[----:B------:R-:W-:Y:S01]  /*3160*/  UMOV UR19, 0x8100490 ;  /* 0x0810049000137882 */ /* 0x000fe20000000000 */
[----:B-1----:R-:W-:-:S15]  /*3170*/  R2UR UR16, R0 ;  /* 0x00000000001072ca */ /* 0x002fde00000e0000 */
.L_x_63:
[----:B------:R-:W-:Y:S02]  /*3180*/  LEA R0, R10, UR5, 0x3 ;  /* 0x000000050a007c11 */ /* 0x000fe4000f8e18ff */
[----:B------:R-:W-:Y:S02]  /*3190*/  SHF.L.U32 R2, R9, 0x1f, RZ ;  /* 0x0000001f09027819 */ /* 0x000fe400000006ff */
[----:B------:R-:W-:Y:S01]  /*31a0*/  PLOP3.LUT P0, PT, PT, PT, UP3, 0x80, 0x8 ;  /* 0x000000000008781c */ /* 0x000fe20003f0f038 */
[----:B------:R-:W-:Y:S01]  /*31b0*/  VIADD R3, R0, 0xd0 ;  /* 0x000000d000037836 */ /* 0x000fe20000000000 */
[----:B-1----:R-:W1:Y:S02]  /*31c0*/  SYNCS.PHASECHK.TRANS64.TRYWAIT P1, [R0+URZ+0xc0], R2 ;  /* 0x0000c002000075a7 */ /* 0x002e6400080211ff */
[----:B-1-3--:R-:W-:Y:S09]  /*31d0*/  @!P1 BRA `(.L_x_57) ;  /* 0x0000007000ac9947 */ /* 0x00aff20003800000 */
.L_x_235:
[----:B------:R-:W-:Y:S01]  /*31e0*/  LEA R4, R10, UR5, 0x4 ;  /* 0x000000050a047c11 */ /* 0x000fe2000f8e20ff */
[----:B------:R-:W-:Y:S01]  /*31f0*/  @UP3 ULEA UR6, UR14, UR5, 0x3 ;  /* 0x000000050e063291 */ /* 0x000fe2000f8e18ff */
[----:B------:R-:W-:Y:S01]  /*3200*/  PLOP3.LUT P2, PT, PT, PT, PT, 0x80, 0x8 ;  /* 0x000000000008781c */ /* 0x000fe20003f4f070 */
[----:B------:R-:W-:Y:S01]  /*3210*/  ULEA UR7, UR15, UR5, 0x3 ;  /* 0x000000050f077291 */ /* 0x000fe2000f8e18ff */
[----:B------:R-:W-:Y:S01]  /*3220*/  PRMT R3, RZ, 0x654, R3 ;  /* 0x00000654ff037816 */ /* 0x000fe20000000003 */
[----:B------:R-:W-:Y:S01]  /*3230*/  ULEA UR8, UR15, UR16, 0x6 ;  /* 0x000000100f087291 */ /* 0x000fe2000f8e30ff */
[----:B------:R-:W2:Y:S01]  /*3240*/  LDS.128 R4, [R4+0x150] ;  /* 0x0001500004047984 */ /* 0x000ea20000000c00 */
[----:B-1----:R-:W-:Y:S02]  /*3250*/  @P0 SHF.L.U32 R2, R8, 0x1f, RZ ;  /* 0x0000001f08020819 */ /* 0x002fe400000006ff */
[----:B------:R-:W-:Y:S01]  /*3260*/  SHF.L.U32 R0, R11, 0x1f, RZ ;  /* 0x0000001f0b007819 */ /* 0x000fe200000006ff */
[----:B------:R-:W-:Y:S01]  /*3270*/  @!PT LDS RZ, [RZ] ;  /* 0x00000000fffff984 */ /* 0x000fe20000000800 */
[----:B------:R-:W-:Y:S01]  /*3280*/  @!PT LDS RZ, [RZ] ;  /* 0x00000000fffff984 */ /* 0x000fe20000000800 */
[----:B------:R-:W-:Y:S01]  /*3290*/  @!PT LDS RZ, [RZ] ;  /* 0x00000000fffff984 */ /* 0x000fe20000000800 */
[----:B------:R-:W-:Y:S01]  /*32a0*/  @!PT LDS RZ, [RZ] ;  /* 0x00000000fffff984 */ /* 0x000fe20000000800 */
[----:B------:R1:W-:Y:S06]  /*32b0*/  MEMBAR.ALL.CTA ;  /* 0x0000000000007992 */ /* 0x0003ec0000008000 */
[----:B-1----:R-:W1:Y:S02]  /*32c0*/  FENCE.VIEW.ASYNC.S ;  /* 0x00000000000073c6 */ /* 0x002e640000000000 */
[----:B-1----:R1:W-:Y:S01]  /*32d0*/  SYNCS.ARRIVE.TRANS64.RED.A1T0 RZ, [R3+URZ], RZ ;  /* 0x000000ff03ff79a7 */ /* 0x0023e200081004ff */
[----:B------:R1:W3:Y:S01]  /*32e0*/  @P0 SYNCS.PHASECHK.TRANS64.TRYWAIT P2, [UR6], R2 ;  /* 0x00000002ff0005a7 */ /* 0x0002e20008041106 */
[----:B--2---:R-:W-:Y:S01]  /*32f0*/  LOP3.LUT P1, RZ, R6, 0x1, RZ, 0xc0, !PT ;  /* 0x0000000106ff7812 */ /* 0x004fe2000782c0ff */
[----:B------:R-:W2:Y:S02]  /*3300*/  SYNCS.PHASECHK.TRANS64.TRYWAIT P0, [UR7+0x100], R0 ;  /* 0x00010000ff0075a7 */ /* 0x000ea40008001107 */
[----:B-123--:R-:W-:Y:S10]  /*3310*/  @!P0 BRA `(.L_x_58) ;  /* 0x0000007000708947 */ /* 0x00eff40003800000 */
.L_x_237:
[----:B------:R-:W-:Y:S01]  /*3320*/  IADD3 R10, PT, PT, R10, 0x1, RZ ;  /* 0x000000010a0a7810 */ /* 0x000fe20007ffe0ff */
[----:B------:R-:W-:Y:S06]  /*3330*/  BRA.U !UP3, `(.L_x_59) ;  /* 0x000000010bc07547 */ /* 0x000fec000b800000 */
[----:B------:R-:W-:Y:S01]  /*3340*/  UPLOP3.LUT UP4, UPT, UPT, UPT, UPT, 0x40, 0x4 ;  /* 0x000000000004789c */ /* 0x000fe20003f8e870 */
[----:B------:R-:W-:Y:S01]  /*3350*/  UMOV UR13, UR9 ;  /* 0x00000009000d7c82 */ /* 0x000fe20008000000 */
[----:B------:R-:W-:Y:S01]  /*3360*/  UMOV UR12, UR4 ;  /* 0x00000004000c7c82 */ /* 0x000fe20008000000 */
[----:B------:R-:W-:-:S08]  /*3370*/  UMOV UR17, UR14 ;  /* 0x0000000e00117c82 */ /* 0x000fd00008000000 */
.L_x_62:
[----:B------:R-:W-:Y:S02]  /*3380*/  UIADD3 UR13, UPT, UPT, UR13, 0x1, URZ ;  /* 0x000000010d0d7890 */ /* 0x000fe4000fffe0ff */
[----:B--2---:R-:W-:Y:S02]  /*3390*/  ULEA UR6, UR17, UR5, 0x3 ;  /* 0x0000000511067291 */ /* 0x004fe4000f8e18ff */
[----:B------:R-:W-:Y:S01]  /*33a0*/  UISETP.NE.AND UP0, UPT, UR13, URZ, UPT ;  /* 0x000000ff0d00728c */ /* 0x000fe2000bf05270 */
[----:B---3--:R-:W-:Y:S10]  /*33b0*/  @P2 BRA `(.L_x_60) ;  /* 0x00000000000c2947 */ /* 0x008ff40003800000 */
[----:B-1----:R-:W-:Y:S04]  /*33c0*/  SHF.L.U32 R2, R8, 0x1f, RZ ;  /* 0x0000001f08027819 */ /* 0x002fe800000006ff */
[----:B------:R-:W1:Y:S02]  /*33d0*/  SYNCS.PHASECHK.TRANS64.TRYWAIT P0, [UR6], R2 ;  /* 0x00000002ff0075a7 */ /* 0x000e640008001106 */
[----:B-1----:R-:W-:Y:S05]  /*33e0*/  @!P0 BRA `(.L_x_61) ;  /* 0x0000007000548947 */ /* 0x002fea0003800000 */
.L_x_60:
[----:B------:R-:W-:Y:S01]  /*33f0*/  UISETP.NE.AND UP1, UPT, UR12, 0x1, UPT ;  /* 0x000000010c00788c */ /* 0x000fe2000bf25270 */
[----:B------:R-:W-:Y:S01]  /*3400*/  PLOP3.LUT P2, PT, PT, PT, PT, 0x80, 0x8 ;  /* 0x000000000008781c */ /* 0x000fe20003f4f070 */
[----:B------:R-:W-:Y:S02]  /*3410*/  UIADD3 UR14, UPT, UPT, UR17, 0x1, URZ ;  /* 0x00000001110e7890 */ /* 0x000fe4000fffe0ff */
[----:B------:R-:W-:Y:S02]  /*3420*/  ULEA UR28, UR17, UR11, 0x9 ;  /* 0x0000000b111c7291 */ /* 0x000fe4000f8e48ff */
[----:B------:R-:W-:Y:S01]  /*3430*/  UISETP.NE.AND UP2, UPT, UR14, 0x8, UPT ;  /* 0x000000080e00788c */ /* 0x000fe2000bf45270 */
[----:B------:R-:W-:Y:S01]  /*3440*/  PLOP3.LUT P0, PT, PT, PT, UP1, 0x80, 0x8 ;  /* 0x000000000008781c */ /* 0x000fe20003f0f018 */
[----:B------:R-:W-:Y:S02]  /*3450*/  UIADD3 UR40, UPT, UPT, UR28, 0x2, URZ ;  /* 0x000000021c287890 */ /* 0x000fe4000fffe0ff */
[----:B------:R-:W-:Y:S02]  /*3460*/  USEL UR27, URZ, 0x1, UP2 ;  /* 0x00000001ff1b7887 */ /* 0x000fe40009000000 */
[----:B------:R-:W-:Y:S02]  /*3470*/  USEL UR14, UR14, URZ, UP2 ;  /* 0x000000ff0e0e7287 */ /* 0x000fe40009000000 */
[----:B------:R-:W-:Y:S02]  /*3480*/  UIADD3 UR36, UPT, UPT, UR28, 0x4, URZ ;  /* 0x000000041c247890 */ /* 0x000fe4000fffe0ff */
[----:B------:R-:W-:Y:S01]  /*3490*/  @UP1 ULEA UR26, UR14, UR5, 0x3 ;  /* 0x000000050e1a1291 */ /* 0x000fe2000f8e18ff */
[----:B------:R-:W-:Y:S01]  /*34a0*/  LOP3.LUT R8, R8, UR27, RZ, 0x3c, !PT ;  /* 0x0000001b08087c12 */ /* 0x000fe2000f8e3cff */
[----:B------:R-:W-:Y:S02]  /*34b0*/  UIADD3 UR32, UPT, UPT, UR28, 0x6, URZ ;  /* 0x000000061c207890 */ /* 0x000fe4000fffe0ff */
[----:B------:R-:W-:Y:S01]  /*34c0*/  UIADD3 UR6, UPT, UPT, UR6, 0x40, URZ ;  /* 0x0000004006067890 */ /* 0x000fe2000fffe0ff */
[----:B-1----:R-:W-:Y:S01]  /*34d0*/  @P0 SHF.L.U32 R0, R8, 0x1f, RZ ;  /* 0x0000001f08000819 */ /* 0x002fe200000006ff */
[----:B------:R-:W-:Y:S01]  /*34e0*/  UIADD3 UR12, UPT, UPT, UR12, -0x1, URZ ;  /* 0xffffffff0c0c7890 */ /* 0x000fe2000fffe0ff */
[----:B------:R-:W-:Y:S02]  /*34f0*/  UMOV UR29, 0x40004040 ;  /* 0x40004040001d7882 */ /* 0x000fe40000000000 */
[----:B------:R2:W3:Y:S01]  /*3500*/  @P0 SYNCS.PHASECHK.TRANS64.TRYWAIT P2, [UR26], R0 ;  /* 0x00000000ff0005a7 */ /* 0x0004e2000804111a */
[----:B------:R-:W-:Y:S01]  /*3510*/  ULEA UR26, UR17, UR10, 0xa ;  /* 0x0000000a111a7291 */ /* 0x000fe2000f8e50ff */
[----:B------:R-:W-:Y:S01]  /*3520*/  UMOV UR27, 0x40004040 ;  /* 0x40004040001b7882 */ /* 0x000fe20000000000 */
[----:B------:R-:W-:Y:S02]  /*3530*/  UMOV UR41, 0x40004040 ;  /* 0x4000404000297882 */ /* 0x000fe40000000000 */
[----:B------:R-:W-:Y:S02]  /*3540*/  UIADD3 UR38, UPT, UPT, UR26, 0x2, URZ ;  /* 0x000000021a267890 */ /* 0x000fe4000fffe0ff */
[----:B------:R-:W-:Y:S02]  /*3550*/  UIADD3 UR34, UPT, UPT, UR26, 0x4, URZ ;  /* 0x000000041a227890 */ /* 0x000fe4000fffe0ff */
[----:B------:R-:W-:Y:S01]  /*3560*/  UIADD3 UR30, UPT, UPT, UR26, 0x6, URZ ;  /* 0x000000061a1e7890 */ /* 0x000fe2000fffe0ff */
[----:B------:R2:W-:Y:S01]  /*3570*/  UTCHMMA gdesc[UR26], gdesc[UR28], tmem[UR8], tmem[UR24], idesc[UR25], UP4 ;  /* 0x00ff181c1a0075ea */ /* 0x0005e2000a000008 */
[----:B------:R-:W-:Y:S01]  /*3580*/  UPLOP3.LUT UP4, UPT, UPT, UPT, UPT, 0x80, 0x8 ;  /* 0x000000000008789c */ /* 0x000fe20003f8f070 */
[----:B------:R-:W-:Y:S01]  /*3590*/  UMOV UR39, 0x40004040 ;  /* 0x4000404000277882 */ /* 0x000fe20000000000 */
[----:B------:R-:W-:Y:S01]  /*35a0*/  UMOV UR37, 0x40004040 ;  /* 0x4000404000257882 */ /* 0x000fe20000000000 */
[----:B------:R2:W-:Y:S01]  /*35b0*/  UTCHMMA gdesc[UR38], gdesc[UR40], tmem[UR8], tmem[UR22], idesc[UR23], UPT ;  /* 0x00ff1628260075ea */ /* 0x0005e2000b800008 */
[----:B------:R-:W-:Y:S01]  /*35c0*/  UMOV UR35, 0x40004040 ;  /* 0x4000404000237882 */ /* 0x000fe20000000000 */
[----:B------:R-:W-:Y:S01]  /*35d0*/  UMOV UR33, 0x40004040 ;  /* 0x4000404000217882 */ /* 0x000fe20000000000 */
[----:B------:R-:W-:Y:S01]  /*35e0*/  UMOV UR31, 0x40004040 ;  /* 0x40004040001f7882 */ /* 0x000fe20000000000 */
[----:B------:R2:W-:Y:S01]  /*35f0*/  UTCHMMA gdesc[UR34], gdesc[UR36], tmem[UR8], tmem[UR20], idesc[UR21], UPT ;  /* 0x00ff1424220075ea */ /* 0x0005e2000b800008 */
[----:B------:R2:W-:Y:S01]  /*3600*/  UTCHMMA gdesc[UR30], gdesc[UR32], tmem[UR8], tmem[UR18], idesc[UR19], UPT ;  /* 0x00ff12201e0075ea */ /* 0x0005e2000b800008 */
[----:B------:R2:W-:Y:S01]  /*3610*/  UTCBAR [UR6], URZ ;  /* 0x000000ff060073e9 */ /* 0x0005e200080000ff */
[----:B------:R-:W-:Y:S01]  /*3620*/  UMOV UR17, UR14 ;  /* 0x0000000e00117c82 */ /* 0x000fe20008000000 */
[----:B------:R-:W-:Y:S05]  /*3630*/  BRA.U UP0, `(.L_x_62) ;  /* 0xfffffffd00507547 */ /* 0x000fea000b83ffff */
.L_x_59:
[----:B------:R-:W-:Y:S01]  /*3640*/  UIADD3 UR15, UPT, UPT, UR15, 0x1, URZ ;  /* 0x000000010f0f7890 */ /* 0x000fe2000fffe0ff */
[C---:B------:R-:W-:Y:S01]  /*3650*/  ISETP.NE.AND P0, PT, R10.reuse, 0x2, PT ;  /* 0x000000020a00780c */ /* 0x040fe20003f05270 */
[----:B------:R-:W-:Y:S02]  /*3660*/  UIADD3 UR7, UPT, UPT, UR7, 0xe0, URZ ;  /* 0x000000e007077890 */ /* 0x000fe4000fffe0ff */
[----:B------:R-:W-:Y:S01]  /*3670*/  UISETP.NE.AND UP0, UPT, UR15, 0x4, UPT ;  /* 0x000000040f00788c */ /* 0x000fe2000bf05270 */
[----:B-12---:R-:W-:Y:S02]  /*3680*/  SEL R0, RZ, 0x1, P0 ;  /* 0x00000001ff007807 */ /* 0x006fe40000000000 */
[----:B------:R-:W-:Y:S01]  /*3690*/  SEL R10, R10, RZ, P0 ;  /* 0x000000ff0a0a7207 */ /* 0x000fe20000000000 */
[----:B------:R-:W-:Y:S01]  /*36a0*/  USEL UR6, URZ, 0x1, UP0 ;  /* 0x00000001ff067887 */ /* 0x000fe20008000000 */
[----:B------:R-:W-:Y:S01]  /*36b0*/  LOP3.LUT R9, R9, R0, RZ, 0x3c, !PT ;  /* 0x0000000009097212 */ /* 0x000fe200078e3cff */
[----:B------:R-:W-:Y:S01]  /*36c0*/  USEL UR15, UR15, URZ, UP0 ;  /* 0x000000ff0f0f7287 */ /* 0x000fe20008000000 */
[----:B------:R1:W-:Y:S03]  /*36d0*/  UTCBAR [UR7], URZ ;  /* 0x000000ff070073e9 */ /* 0x0003e600080000ff */
[----:B------:R-:W-:Y:S01]  /*36e0*/  LOP3.LUT R11, R11, UR6, RZ, 0x3c, !PT ;  /* 0x000000060b0b7c12 */ /* 0x000fe2000f8e3cff */
[----:B------:R-:W-:Y:S07]  /*36f0*/  @P1 BRA `(.L_x_63) ;  /* 0xfffffff800a01947 */ /* 0x000fee000383ffff */
[----:B------:R-:W2:Y:S01]  /*3700*/  S2UR UR4, SR_CgaCtaId ;  /* 0x00000000000479c3 */ /* 0x000ea20000008800 */
[----:B------:R-:W-:Y:S01]  /*3710*/  ELECT P0, URZ, PT ;  /* 0x0000000000ff782f */ /* 0x000fe20003800000 */
[----:B------:R-:W-:Y:S01]  /*3720*/  IMAD.MOV.U32 R0, RZ, RZ, 0x1 ;  /* 0x00000001ff007424 */ /* 0x000fe200078e00ff */
[----:B------:R-:W-:Y:S01]  /*3730*/  UIADD3 UR5, UPT, UPT, UR5, 0x100, URZ ;  /* 0x0000010005057890 */ /* 0x000fe2000fffe0ff */
[----:B------:R-:W-:Y:S01]  /*3740*/  SHF.L.U32 R2, R11, 0x1f, RZ ;  /* 0x0000001f0b027819 */ /* 0x000fe200000006ff */
[----:B------:R-:W-:-:S03]  /*3750*/  UMOV UR6, 0x40 ;  /* 0x0000004000067882 */ /* 0x000fc60000000000 */
[----:B------:R-:W-:Y:S01]  /*3760*/  UVIRTCOUNT.DEALLOC.SMPOOL 0x80 ;  /* 0x000000800000784c */ /* 0x000fe20000000000 */
[----:B--2---:R-:W-:Y:S02]  /*3770*/  ULEA UR4, UR4, UR6, 0x18 ;  /* 0x0000000604047291 */ /* 0x004fe4000f8ec0ff */
[----:B------:R-:W-:-:S07]  /*3780*/  ULEA UR6, UR15, UR5, 0x3 ;  /* 0x000000050f067291 */ /* 0x000fce000f8e18ff */
[----:B------:R2:W-:Y:S02]  /*3790*/  @P0 STS.U8 [UR4+0x1c], R0 ;  /* 0x00001c00ff000988 */ /* 0x0005e40008000004 */
[----:B------:R-:W4:Y:S02]  /*37a0*/  SYNCS.PHASECHK.TRANS64.TRYWAIT P0, [UR6], R2 ;  /* 0x00000002ff0075a7 */ /* 0x000f240008001106 */
[----:B--2-4-:R-:W-:Y:S05]  /*37b0*/  @!P0 BRA `(.L_x_64) ;  /* 0x0000006c00788947 */ /* 0x014fea0003800000 */
.L_x_240:
[----:B-1----:R-:W-:-:S04]  /*37c0*/  UIADD3 UR7, UPT, UPT, UR15, 0x1, URZ ;  /* 0x000000010f077890 */ /* 0x002fc8000fffe0ff */
[----:B------:R-:W-:-:S04]  /*37d0*/  UISETP.NE.AND UP0, UPT, UR7, 0x4, UPT ;  /* 0x000000040700788c */ /* 0x000fc8000bf05270 */
[----:B------:R-:W-:Y:S02]  /*37e0*/  USEL UR8, URZ, 0x1, UP0 ;  /* 0x00000001ff087887 */ /* 0x000fe40008000000 */
[----:B------:R-:W-:-:S04]  /*37f0*/  USEL UR7, UR7, URZ, UP0 ;  /* 0x000000ff07077287 */ /* 0x000fc80008000000 */
[----:B------:R-:W-:Y:S01]  /*3800*/  ULEA UR6, UR7, UR5, 0x3 ;  /* 0x0000000507067291 */ /* 0x000fe2000f8e18ff */
[----:B--2---:R-:W-:-:S04]  /*3810*/  LOP3.LUT R2, R11, UR8, RZ, 0x3c, !PT ;  /* 0x000000080b027c12 */ /* 0x004fc8000f8e3cff */
[----:B------:R-:W-:-:S04]  /*3820*/  SHF.L.U32 R3, R2, 0x1f, RZ ;  /* 0x0000001f02037819 */ /* 0x000fc800000006ff */
[----:B------:R-:W1:Y:S02]  /*3830*/  SYNCS.PHASECHK.TRANS64.TRYWAIT P0, [UR6], R3 ;  /* 0x00000003ff0075a7 */ /* 0x000e640008001106 */
[----:B-1----:R-:W-:Y:S05]  /*3840*/  @!P0 BRA `(.L_x_65) ;  /* 0x0000006c006c8947 */ /* 0x002fea0003800000 */
.L_x_242:
        /* <DEDUP_REMOVED lines=9> */
.L_x_244:
[----:B------:R-:W-:-:S04]  /*38e0*/  UIADD3 UR7, UPT, UPT, UR7, 0x1, URZ ;  /* 0x0000000107077890 */ /* 0x000fc8000fffe0ff */
[----:B------:R-:W-:-:S04]  /*38f0*/  UISETP.NE.AND UP0, UPT, UR7, 0x4, UPT ;  /* 0x000000040700788c */ /* 0x000fc8000bf05270 */
[----:B------:R-:W-:Y:S02]  /*3900*/  USEL UR6, URZ, 0x1, UP0 ;  /* 0x00000001ff067887 */ /* 0x000fe40008000000 */
[----:B------:R-:W-:-:S04]  /*3910*/  USEL UR7, UR7, URZ, UP0 ;  /* 0x000000ff07077287 */ /* 0x000fc80008000000 */
[----:B------:R-:W-:Y:S01]  /*3920*/  ULEA UR7, UR7, UR5, 0x3 ;  /* 0x0000000507077291 */ /* 0x000fe2000f8e18ff */
[----:B------:R-:W-:-:S04]  /*3930*/  LOP3.LUT R2, R2, UR6, RZ, 0x3c, !PT ;  /* 0x0000000602027c12 */ /* 0x000fc8000f8e3cff */
[----:B------:R-:W-:-:S04]  /*3940*/  SHF.L.U32 R2, R2, 0x1f, RZ ;  /* 0x0000001f02027819 */ /* 0x000fc800000006ff */
[----:B------:R-:W2:Y:S02]  /*3950*/  SYNCS.PHASECHK.TRANS64.TRYWAIT P0, [UR7], R2 ;  /* 0x00000002ff0075a7 */ /* 0x000ea40008001107 */
[----:B--2---:R-:W-:Y:S05]  /*3960*/  @!P0 BRA `(.L_x_67) ;  /* 0x0000006c00548947 */ /* 0x004fea0003800000 */
.L_x_246:
[----:B------:R-:W-:Y:S01]  /*3970*/  NOP ;  /* 0x0000000000007918 */ /* 0x000fe20000000000 */
[----:B-1----:R-:W1:Y:S01]  /*3980*/  LDS R0, [UR4+0x14] ;  /* 0x00001404ff007984 */ /* 0x002e620008000800 */
[----:B------:R-:W-:Y:S01]  /*3990*/  ULOP3.LUT UR6, UR16, 0xffff, URZ, 0xc0, !UPT ;  /* 0x0000ffff10067892 */ /* 0x000fe2000f8ec0ff */
[----:B------:R-:W-:Y:S01]  /*39a0*/  UMOV UR8, 0xffff ;  /* 0x0000ffff00087882 */ /* 0x000fe20000000000 */
[----:B------:R-:W-:Y:S02]  /*39b0*/  UMOV UR5, 0x1 ;  /* 0x0000000100057882 */ /* 0x000fe40000000000 */
[----:B------:R-:W-:-:S04]  /*39c0*/  USHF.R.U32.HI UR6, URZ, 0x5, UR6 ;  /* 0x00000005ff067899 */ /* 0x000fc80008011606 */
[----:B------:R-:W-:Y:S02]  /*39d0*/  USHF.L.U32 UR8, UR8, UR6, URZ ;  /* 0x0000000608087299 */ /* 0x000fe400080006ff */
[----:B------:R-:W-:-:S04]  /*39e0*/  USHF.L.U32 UR5, UR5, UR6, URZ ;  /* 0x0000000605057299 */ /* 0x000fc800080006ff */
[----:B-1----:R-:W-:-:S04]  /*39f0*/  LOP3.LUT R0, R0, UR8, RZ, 0xc0, !PT ;  /* 0x0000000800007c12 */ /* 0x002fc8000f8ec0ff */
[----:B------:R-:W-:-:S13]  /*3a00*/  ISETP.NE.AND P0, PT, R0, UR8, PT ;  /* 0x0000000800007c0c */ /* 0x000fda000bf05270 */
[----:B------:R-:W-:Y:S05]  /*3a10*/  @P0 BRA `(.L_x_68) ;  /* 0x0000000000580947 */ /* 0x000fea0003800000 */
[----:B------:R-:W1:Y:S02]  /*3a20*/  LDS R0, [UR4+0x18] ;  /* 0x00001804ff007984 */ /* 0x000e640008000800 */
[----:B-1----:R-:W-:-:S04]  /*3a30*/  LOP3.LUT R0, R0, UR5, RZ, 0xc0, !PT ;  /* 0x0000000500007c12 */ /* 0x002fc8000f8ec0ff */
[----:B------:R-:W-:-:S13]  /*3a40*/  ISETP.NE.AND P0, PT, R0, UR5, PT ;  /* 0x0000000500007c0c */ /* 0x000fda000bf05270 */
[----:B------:R-:W-:Y:S05]  /*3a50*/  @P0 BRA `(.L_x_69) ;  /* 0x00000000003c0947 */ /* 0x000fea0003800000 */
[----:B------:R-:W1:Y:S01]  /*3a60*/  S2R R2, SR_LANEID ;  /* 0x0000000000027919 */ /* 0x000e620000000000 */
[----:B------:R-:W-:Y:S01]  /*3a70*/  ULOP3.LUT UR8, URZ, UR8, URZ, 0x33, !UPT ;  /* 0x00000008ff087292 */ /* 0x000fe2000f8e33ff */
[----:B------:R-:W-:Y:S02]  /*3a80*/  VOTEU.ANY UR7, UPT, PT ;  /* 0x0000000000077886 */ /* 0x000fe400038e0100 */
[----:B------:R-:W-:-:S03]  /*3a90*/  UFLO.U32 UR7, UR7 ;  /* 0x00000007000772bd */ /* 0x000fc600080e0000 */
[----:B------:R-:W-:-:S04]  /*3aa0*/  IMAD.U32 R0, RZ, RZ, UR8 ;  /* 0x00000008ff007e24 */ /* 0x000fc8000f8e00ff */
[----:B------:R2:W4:Y:S02]  /*3ab0*/  REDUX UR6, R0 ;  /* 0x00000000000673c4 */ /* 0x0005240000000000 */
[----:B------:R1:W-:Y:S02]  /*3ac0*/  UTCATOMSWS.AND URZ, UR8 ;  /* 0x0000000800ff79e3 */ /* 0x0003e40008000000 */
[----:B-1----:R-:W-:Y:S02]  /*3ad0*/  ISETP.EQ.U32.AND P0, PT, R2, UR7, PT ;  /* 0x0000000702007c0c */ /* 0x002fe4000bf02070 */
[----:B--2---:R-:W-:Y:S02]  /*3ae0*/  LOP3.LUT R0, RZ, UR5, RZ, 0x33, !PT ;  /* 0x00000005ff007c12 */ /* 0x004fe4000f8e33ff */
[----:B----4-:R-:W-:Y:S02]  /*3af0*/  MOV R2, UR6 ;  /* 0x0000000600027c02 */ /* 0x010fe40008000f00 */
[----:B------:R-:W1:Y:S07]  /*3b00*/  REDUX UR5, R0 ;  /* 0x00000000000573c4 */ /* 0x000e6e0000000000 */
[----:B------:R2:W-:Y:S01]  /*3b10*/  @P0 ATOMS.AND RZ, [UR4+0x14], R2 ;  /* 0x00001402ffff098c */ /* 0x0005e2000a800004 */
[----:B-1----:R-:W-:-:S05]  /*3b20*/  IMAD.U32 R0, RZ, RZ, UR5 ;  /* 0x00000005ff007e24 */ /* 0x002fca000f8e00ff */
[----:B------:R2:W-:Y:S01]  /*3b30*/  @P0 ATOMS.AND RZ, [UR4+0x18], R0 ;  /* 0x00001800ffff098c */ /* 0x0005e2000a800004 */
[----:B------:R-:W-:Y:S05]  /*3b40*/  BRA `(.L_x_70) ;  /* 0x0000000000147947 */ /* 0x000fea0003800000 */
.L_x_69:
[----:B------:R-:W-:Y:S02]  /*3b50*/  MOV R2, 0x3b70 ;  /* 0x00003b7000027802 */ /* 0x000fe40000000f00 */
[----:B---3-5:R-:W-:Y:S05]  /*3b60*/  CALL.REL.NOINC `($__internal_0_$__cuda_sm10x_tcgen05_guardrail_trap_col_being_dealloced_not_returned_by_alloc) ;  /* 0x0000006c00b47944 */ /* 0x028fea0003c00000 */
[----:B------:R-:W-:Y:S05]  /*3b70*/  BRA `(.L_x_70) ;  /* 0x0000000000087947 */ /* 0x000fea0003800000 */
.L_x_68:
[----:B------:R-:W-:Y:S02]  /*3b80*/  MOV R2, 0x3ba0 ;  /* 0x00003ba000027802 */ /* 0x000fe40000000f00 */
[----:B---3-5:R-:W-:Y:S05]  /*3b90*/  CALL.REL.NOINC `($__internal_2_$__cuda_sm10x_tcgen05_guardrail_trap_unallocated_columns_being_dealloced) ;  /* 0x0000006c00c07944 */ /* 0x028fea0003c00000 */
.L_x_70:
[----:B------:R-:W-:Y:S01]  /*3ba0*/  NOP ;  /* 0x0000000000007918 */ /* 0x000fe20000000000 */
[----:B------:R-:W-:Y:S05]  /*3bb0*/  EXIT ;  /* 0x000000000000794d */ /* 0x000fea0003800000 */
.L_x_52:
[----:B------:R-:W-:-:S09]  /*3bc0*/  UISETP.NE.OR UP3, UPT, UR8, 0x3, UP3 ;  /* 0x000000030800788c */ /* 0x000fd20009f65670 */
[----:B------:R-:W-:Y:S05]  /*3bd0*/  BRA.U UP3, `(.L_x_71) ;  /* 0x0000000d03b07547 */ /* 0x000fea000b800000 */
[----:B------:R-:W1:Y:S01]  /*3be0*/  LDC R0, c[0x0][0xb30] ;  /* 0x0002cc00ff007b82 */ /* 0x000e620000000800 */
[----:B------:R-:W2:Y:S01]  /*3bf0*/  LDCU.64 UR8, c[0x0][0x888] ;  /* 0x00011100ff0877ac */ /* 0x000ea20008000a00 */
[----:B------:R-:W-:Y:S02]  /*3c00*/  HFMA2 R27, -RZ, RZ, 0, 0 ;  /* 0x00000000ff1b7431 */ /* 0x000fe400000001ff */
[----:B------:R-:W-:Y:S01]  /*3c10*/  IMAD.MOV.U32 R29, RZ, RZ, 0x1 ;  /* 0x00000001ff1d7424 */ /* 0x000fe200078e00ff */
[----:B------:R-:W-:Y:S01]  /*3c20*/  MOV R25, 0x2000 ;  /* 0x0000200000197802 */ /* 0x000fe20000000f00 */
[----:B------:R-:W4:Y:S01]  /*3c30*/  LDCU.64 UR6, c[0x0][0x890] ;  /* 0x00011200ff0677ac */ /* 0x000f220008000a00 */
[----:B------:R-:W-:Y:S01]  /*3c40*/  IMAD.MOV.U32 R28, RZ, RZ, RZ ;  /* 0x000000ffff1c7224 */ /* 0x000fe200078e00ff */
[----:B------:R-:W3:Y:S01]  /*3c50*/  LDC R24, c[0x0][0x370] ;  /* 0x0000dc00ff187b82 */ /* 0x000ee20000000800 */
[----:B------:R-:W-:Y:S01]  /*3c60*/  UMOV UR13, 0x400 ;  /* 0x00000400000d7882 */ /* 0x000fe20000000000 */
[----:B------:R-:W-:-:S02]  /*3c70*/  UPLOP3.LUT UP1, UPT, UPT, UPT, UPT, 0x40, 0x4 ;  /* 0x000000000004789c */ /* 0x000fc40003f2e870 */
[----:B------:R-:W-:Y:S01]  /*3c80*/  ULEA UR13, UR4, UR13, 0x18 ;  /* 0x0000000d040d7291 */ /* 0x000fe2000f8ec0ff */
[----:B------:R-:W-:-:S03]  /*3c90*/  UMOV UR14, URZ ;  /* 0x000000ff000e7c82 */ /* 0x000fc60008000000 */
[----:B------:R-:W3:Y:S01]  /*3ca0*/  LDC R3, c[0x0][0xb0c] ;  /* 0x0002c300ff037b82 */ /* 0x000ee20000000800 */
[----:B--2---:R-:W-:Y:S02]  /*3cb0*/  UISETP.NE.U32.AND UP3, UPT, UR8, URZ, UPT ;  /* 0x000000ff0800728c */ /* 0x004fe4000bf65070 */
[----:B----4-:R-:W-:-:S05]  /*3cc0*/  UISETP.NE.U32.AND UP5, UPT, UR6, URZ, UPT ;  /* 0x000000ff0600728c */ /* 0x010fca000bfa5070 */
[----:B------:R-:W2:Y:S01]  /*3cd0*/  LDC R20, c[0x0][0xb20] ;  /* 0x0002c800ff147b82 */ /* 0x000ea20000000800 */
[----:B-1----:R-:W-:Y:S01]  /*3ce0*/  ISETP.NE.AND P1, PT, R0, 0x1, PT ;  /* 0x000000010000780c */ /* 0x002fe20003f25270 */
[----:B------:R-:W-:Y:S02]  /*3cf0*/  UISETP.NE.AND.EX UP3, UPT, UR9, URZ, UPT, UP3 ;  /* 0x000000ff0900728c */ /* 0x000fe4000bf65330 */
[----:B------:R-:W-:-:S04]  /*3d00*/  UISETP.NE.AND.EX UP5, UPT, UR7, URZ, UPT, UP5 ;  /* 0x000000ff0700728c */ /* 0x000fc8000bfa5350 */
[----:B------:R-:W1:Y:S08]  /*3d10*/  LDC.64 R30, c[0x0][0x348] ;  /* 0x0000d200ff1e7b82 */ /* 0x000e700000000a00 */
[----:B------:R-:W4:Y:S08]  /*3d20*/  LDC.64 R14, c[0x0][0xb10] ;  /* 0x0002c400ff0e7b82 */ /* 0x000f300000000a00 */
[----:B------:R-:W1:Y:S08]  /*3d30*/  LDC.64 R6, c[0x0][0xb18] ;  /* 0x0002c600ff067b82 */ /* 0x000e700000000a00 */
[----:B------:R-:W1:Y:S08]  /*3d40*/  LDC.64 R4, c[0x0][0xb28] ;  /* 0x0002ca00ff047b82 */ /* 0x000e700000000a00 */
[----:B--23--:R-:W1:Y:S02]  /*3d50*/  LDC R21, c[0x0][0x374] ;  /* 0x0000dd00ff157b82 */ /* 0x00ce640000000800 */
.L_x_80:
[C---:B------:R-:W-:Y:S02]  /*3d60*/  LEA R0, R28.reuse, UR13, 0x3 ;  /* 0x0000000d1c007c11 */ /* 0x040fe4000f8e18ff */
[----:B------:R-:W-:Y:S02]  /*3d70*/  SHF.L.U32 R2, R27, 0x1f, RZ ;  /* 0x0000001f1b027819 */ /* 0x000fe400000006ff */
[----:B------:R-:W-:Y:S02]  /*3d80*/  LEA R16, R28, UR13, 0x4 ;  /* 0x0000000d1c107c11 */ /* 0x000fe4000f8e20ff */
[----:B--2---:R-:W2:Y:S02]  /*3d90*/  SYNCS.PHASECHK.TRANS64.TRYWAIT P0, [R0+URZ+0xc0], R2 ;  /* 0x0000c002000075a7 */ /* 0x004ea400080011ff */
[----:B--2---:R-:W-:Y:S05]  /*3da0*/  @!P0 BRA `(.L_x_72) ;  /* 0x00000068005c8947 */ /* 0x004fea0003800000 */
.L_x_247:
[----:B------:R-:W-:Y:S01]  /*3db0*/  ISETP.GE.AND P0, PT, R65, 0x1, PT ;  /* 0x000000014100780c */ /* 0x000fe20003f06270 */
[----:B------:R-:W3:Y:S01]  /*3dc0*/  LDS.128 R16, [R16+0x150] ;  /* 0x0001500010107984 */ /* 0x000ee20000000c00 */
[----:B--2---:R-:W-:Y:S01]  /*3dd0*/  VIADD R0, R0, 0xd0 ;  /* 0x000000d000007836 */ /* 0x004fe20000000000 */
[----:B------:R-:W-:Y:S01]  /*3de0*/  @!PT LDS RZ, [RZ] ;  /* 0x00000000fffff984 */ /* 0x000fe20000000800 */
[----:B------:R-:W-:Y:S01]  /*3df0*/  @!PT LDS RZ, [RZ] ;  /* 0x00000000fffff984 */ /* 0x000fe20000000800 */
[----:B------:R-:W-:Y:S01]  /*3e00*/  @!PT LDS RZ, [RZ] ;  /* 0x00000000fffff984 */ /* 0x000fe20000000800 */
[----:B------:R-:W-:Y:S01]  /*3e10*/  @!PT LDS RZ, [RZ] ;  /* 0x00000000fffff984 */ /* 0x000fe20000000800 */
[----:B------:R2:W-:Y:S06]  /*3e20*/  MEMBAR.ALL.CTA ;  /* 0x0000000000007992 */ /* 0x0005ec0000008000 */
[----:B--2---:R-:W2:Y:S01]  /*3e30*/  FENCE.VIEW.ASYNC.S ;  /* 0x00000000000073c6 */ /* 0x004ea20000000000 */
[----:B------:R-:W-:Y:S04]  /*3e40*/  PRMT R0, RZ, 0x654, R0 ;  /* 0x00000654ff007816 */ /* 0x000fe80000000000 */
[----:B--2---:R2:W-:Y:S01]  /*3e50*/  SYNCS.ARRIVE.TRANS64.RED.A1T0 RZ, [R0+URZ], RZ ;  /* 0x000000ff00ff79a7 */ /* 0x0045e200081004ff */
[----:B---3--:R-:W-:Y:S11]  /*3e60*/  LOP3.LUT P3, RZ, R18, 0x1, RZ, 0xc0, !PT ;  /* 0x0000000112ff7812 */ /* 0x008ff6000786c0ff */
[----:B------:R-:W-:Y:S02]  /*3e70*/  @!UPT UIADD3 URZ, UPT, UPT, URZ, URZ, URZ ;  /* 0x000000fffffff290 */ /* 0x000fe4000fffe0ff */
[----:B------:R-:W-:Y:S02]  /*3e80*/  @P3 MOV R11, R16 ;  /* 0x00000010000b3202 */ /* 0x000fe40000000f00 */
[----:B------:R-:W-:Y:S01]  /*3e90*/  @P3 LOP3.LUT R10, R17, 0xffff, RZ, 0xc0, !PT ;  /* 0x0000ffff110a3812 */ /* 0x000fe200078ec0ff */
[----:B--2---:R-:W-:Y:S06]  /*3ea0*/  @!P0 BRA `(.L_x_73) ;  /* 0x0000000000a48947 */ /* 0x004fec0003800000 */
[-C--:B-1----:R-:W-:Y:S01]  /*3eb0*/  IMAD.HI.U32 R0, R21, R7.reuse, RZ ;  /* 0x0000000715007227 */ /* 0x082fe200078e00ff */
[----:B------:R-:W-:Y:S02]  /*3ec0*/  ISETP.NE.AND P0, PT, R6, 0x1, PT ;  /* 0x000000010600780c */ /* 0x000fe40003f05270 */
[----:B------:R-:W-:Y:S01]  /*3ed0*/  ISETP.NE.AND P2, PT, R65, 0x1, PT ;  /* 0x000000014100780c */ /* 0x000fe20003f45270 */
[----:B----4-:R-:W-:Y:S01]  /*3ee0*/  IMAD.HI.U32 R9, R24, R14, RZ ;  /* 0x0000000e18097227 */ /* 0x010fe200078e00ff */
[----:B------:R-:W-:Y:S02]  /*3ef0*/  SHF.R.U32.HI R0, RZ, R20, R0 ;  /* 0x00000014ff007219 */ /* 0x000fe40000011600 */
[----:B------:R-:W-:Y:S01]  /*3f00*/  ISETP.NE.AND P4, PT, R3, 0x1, PT ;  /* 0x000000010300780c */ /* 0x000fe20003f85270 */
[----:B------:R-:W-:Y:S01]  /*3f10*/  IMAD.HI.U32 R13, R10, R7, RZ ;  /* 0x000000070a0d7227 */ /* 0x000fe200078e00ff */
[----:B------:R-:W-:Y:S02]  /*3f20*/  SHF.R.U32.HI R9, RZ, R15, R9 ;  /* 0x0000000fff097219 */ /* 0x000fe40000011609 */
[----:B------:R-:W-:Y:S01]  /*3f30*/  SEL R0, R21, R0, !P0 ;  /* 0x0000000015007207 */ /* 0x000fe20004000000 */
[----:B------:R-:W-:Y:S01]  /*3f40*/  IMAD.HI.U32 R12, R11, R14, RZ ;  /* 0x0000000e0b0c7227 */ /* 0x000fe200078e00ff */
[----:B------:R-:W-:Y:S03]  /*3f50*/  SEL R9, R24, R9, !P4 ;  /* 0x0000000918097207 */ /* 0x000fe60006000000 */
[-C--:B------:R-:W-:Y:S01]  /*3f60*/  IMAD.HI.U32 R8, R0, R4.reuse, RZ ;  /* 0x0000000400087227 */ /* 0x080fe200078e00ff */
[----:B------:R-:W-:Y:S03]  /*3f70*/  SHF.R.U32.HI R12, RZ, R15, R12 ;  /* 0x0000000fff0c7219 */ /* 0x000fe6000001160c */
[----:B------:R-:W-:Y:S01]  /*3f80*/  IMAD.HI.U32 R2, R9, R4, RZ ;  /* 0x0000000409027227 */ /* 0x000fe200078e00ff */
[-C--:B------:R-:W-:Y:S02]  /*3f90*/  @P2 SHF.R.U32.HI R0, RZ, R5.reuse, R8 ;  /* 0x00000005ff002219 */ /* 0x080fe40000011608 */
[----:B------:R-:W-:Y:S02]  /*3fa0*/  SHF.R.U32.HI R8, RZ, R20, R13 ;  /* 0x00000014ff087219 */ /* 0x000fe4000001160d */
[----:B------:R-:W-:Y:S01]  /*3fb0*/  @P2 SHF.R.U32.HI R9, RZ, R5, R2 ;  /* 0x00000005ff092219 */ /* 0x000fe20000011602 */
[----:B------:R-:W-:Y:S01]  /*3fc0*/  IMAD R0, R65, R0, RZ ;  /* 0x0000000041007224 */ /* 0x000fe200078e02ff */
[----:B------:R-:W-:Y:S02]  /*3fd0*/  SEL R8, R10, R8, !P0 ;  /* 0x000000080a087207 */ /* 0x000fe40004000000 */
[----:B------:R-:W-:Y:S01]  /*3fe0*/  SEL R2, R11, R12, !P4 ;  /* 0x0000000c0b027207 */ /* 0x000fe20006000000 */
[C---:B------:R-:W-:Y:S01]  /*3ff0*/  IMAD R12, R65.reuse, R9, RZ ;  /* 0x00000009410c7224 */ /* 0x040fe200078e02ff */
[C---:B------:R-:W-:Y:S01]  /*4000*/  ISETP.GE.AND P0, PT, R8.reuse, R0, PT ;  /* 0x000000000800720c */ /* 0x040fe20003f06270 */
[----:B------:R-:W-:Y:S03]  /*4010*/  IMAD.HI.U32 R0, R8, R4, RZ ;  /* 0x0000000408007227 */ /* 0x000fe600078e00ff */
[----:B------:R-:W-:Y:S02]  /*4020*/  ISETP.GE.OR P0, PT, R2, R12, P0 ;  /* 0x0000000c0200720c */ /* 0x000fe40000706670 */
[-C--:B------:R-:W-:Y:S04]  /*4030*/  SHF.R.U32.HI R0, RZ, R5.reuse, R0 ;  /* 0x00000005ff007219 */ /* 0x080fe80000011600 */
[----:B------:R-:W-:Y:S05]  /*4040*/  SEL R13, R8, R0, !P2 ;  /* 0x00000000080d7207 */ /* 0x000fea0005000000 */
[----:B------:R-:W-:Y:S02]  /*4050*/  IMAD.MOV R12, RZ, RZ, -R13 ;  /* 0x000000ffff0c7224 */ /* 0x000fe400078e0a0d */
[C---:B------:R-:W-:Y:S04]  /*4060*/  @!P0 IMAD.HI.U32 R0, R2.reuse, R4, RZ ;  /* 0x0000000402008227 */ /* 0x040fe800078e00ff */
[----:B------:R-:W-:Y:S01]  /*4070*/  IMAD R12, R65, R12, R8 ;  /* 0x0000000c410c7224 */ /* 0x000fe200078e0208 */
[----:B------:R-:W-:Y:S04]  /*4080*/  @!P0 SHF.R.U32.HI R0, RZ, R5, R0 ;  /* 0x00000005ff008219 */ /* 0x000fe80000011600 */
[----:B------:R-:W-:Y:S04]  /*4090*/  @!P0 SEL R0, R2, R0, !P2 ;  /* 0x0000000002008207 */ /* 0x000fe80005000000 */
[----:B------:R-:W-:Y:S01]  /*40a0*/  @!P0 IADD3 R13, PT, PT, R13, -R0, RZ ;  /* 0x800000000d0d8210 */ /* 0x000fe20007ffe0ff */
[----:B------:R-:W-:Y:S01]  /*40b0*/  @!P0 IMAD R0, R9, R12, R0 ;  /* 0x0000000c09008224 */ /* 0x000fe200078e0200 */
[----:B------:R-:W-:Y:S01]  /*40c0*/  IADD3 R9, PT, PT, -R8, RZ, RZ ;  /* 0x000000ff08097210 */ /* 0x000fe20007ffe1ff */
[--C-:B------:R-:W-:Y:S02]  /*40d0*/  IMAD.MOV R12, RZ, RZ, -R2.reuse ;  /* 0x000000ffff0c7224 */ /* 0x100fe400078e0a02 */
[----:B------:R-:W-:Y:S02]  /*40e0*/  @!P0 IMAD R8, R13, R65, R2 ;  /* 0x000000410d088224 */ /* 0x000fe400078e0202 */
[----:B------:R-:W-:Y:S02]  /*40f0*/  @!P0 IMAD.MOV.U32 R2, RZ, RZ, R0 ;  /* 0x000000ffff028224 */ /* 0x000fe400078e0000 */
[----:B------:R-:W-:Y:S02]  /*4100*/  IMAD R11, R3, R12, R11 ;  /* 0x0000000c030b7224 */ /* 0x000fe400078e020b */
[----:B------:R-:W-:Y:S02]  /*4110*/  IMAD R10, R6, R9, R10 ;  /* 0x00000009060a7224 */ /* 0x000fe400078e020a */
[----:B------:R-:W-:Y:S02]  /*4120*/  IMAD R11, R2, R3, R11 ;  /* 0x00000003020b7224 */ /* 0x000fe400078e020b */
[----:B------:R-:W-:Y:S02]  /*4130*/  IMAD R10, R8, R6, R10 ;  /* 0x00000006080a7224 */ /* 0x000fe400078e020a */
.L_x_73:
[----:B------:R-:W-:Y:S05]  /*4140*/  BRA.U UP1, `(.L_x_74) ;  /* 0x0000000101107547 */ /* 0x000fea000b800000 */
[----:B------:R-:W-:Y:S04]  /*4150*/  MOV R2, UR5 ;  /* 0x0000000500027c02 */ /* 0x000fe80008000f00 */
[----:B------:R-:W-:Y:S04]  /*4160*/  SHF.L.U32 R2, R2, 0x1f, RZ ;  /* 0x0000001f02027819 */ /* 0x000fe800000006ff */
[----:B------:R-:W2:Y:S02]  /*4170*/  SYNCS.PHASECHK.TRANS64.TRYWAIT P0, [UR13+0xb8], R2 ;  /* 0x0000b802ff0075a7 */ /* 0x000ea4000800110d */
[----:B--2---:R-:W-:Y:S05]  /*4180*/  @!P0 BRA `(.L_x_75) ;  /* 0x0000006400788947 */ /* 0x004fea0003800000 */
.L_x_74:
[----:B------:R-:W-:Y:S02]  /*4190*/  R2UR UR11, R22 ;  /* 0x00000000160b72ca */ /* 0x000fe400000e0000 */
[----:B------:R-:W-:Y:S02]  /*41a0*/  R2UR UR10, R23 ;  /* 0x00000000170a72ca */ /* 0x000fe400000e0000 */
[----:B------:R-:W-:Y:S04]  /*41b0*/  ISETP.NE.U32.AND P2, PT, RZ, UR6, PT ;  /* 0x00000006ff007c0c */ /* 0x000fe8000bf45070 */
[----:B------:R-:W-:Y:S05]  /*41c0*/  ISETP.NE.AND.EX P2, PT, RZ, UR7, PT, P2 ;  /* 0x00000007ff007c0c */ /* 0x000fea000bf45320 */
[----:B------:R-:W-:Y:S02]  /*41d0*/  USHF.L.U32 UR11, UR11, 0x7, URZ ;  /* 0x000000070b0b7899 */ /* 0x000fe400080006ff */
[----:B------:R-:W-:Y:S01]  /*41e0*/  USHF.L.U32 UR10, UR10, 0x6, URZ ;  /* 0x000000060a0a7899 */ /* 0x000fe200080006ff */
[----:B------:R-:W-:Y:S11]  /*41f0*/  BRA.U !UP5, `(.L_x_76) ;  /* 0x000000010d347547 */ /* 0x000ff6000b800000 */
[----:B------:R-:W-:Y:S01]  /*4200*/  UPLOP3.LUT UP0, UPT, UPT, UPT, UP3, 0x80, 0x8 ;  /* 0x000000000008789c */ /* 0x000fe20003f0f030 */
[----:B--2---:R-:W-:Y:S02]  /*4210*/  HFMA2 R0, -RZ, RZ, 0, 5.9604644775390625e-08 ;  /* 0x00000001ff007431 */ /* 0x004fe400000001ff */
[----:B------:R-:W-:Y:S03]  /*4220*/  IMAD.MOV.U32 R132, RZ, RZ, 0x1 ;  /* 0x00000001ff847424 */ /* 0x000fe600078e00ff */
[----:B------:R-:W-:Y:S05]  /*4230*/  PLOP3.LUT P0, PT, PT, PT, UP0, 0x80, 0x8 ;  /* 0x000000000008781c */ /* 0x000fea0003f0f008 */
[----:B------:R-:W2:Y:S01]  /*4240*/  @UP0 LDCU.64 UR16, c[0x0][0x888] ;  /* 0x00011100ff1007ac */ /* 0x000ea20008000a00 */
[----:B------:R-:W-:Y:S07]  /*4250*/  @UP0 UIMAD UR8, UR36, UR6, URZ ;  /* 0x00000006240802a4 */ /* 0x000fee000f8e02ff */
[----:B------:R-:W-:Y:S01]  /*4260*/  @!P0 PRMT R132, R0, 0x7610, R132 ;  /* 0x0000761000848816 */ /* 0x000fe20000000084 */
[----:B--2---:R-:W-:Y:S03]  /*4270*/  @UP0 UIMAD.WIDE UR16, UR8, 0x4, UR16 ;  /* 0x00000004081008a5 */ /* 0x004fe6000f8e0210 */
[----:B------:R-:W2:Y:S03]  /*4280*/  @!UP0 LDCU UR8, c[0x0][0x880] ;  /* 0x00011000ff0887ac */ /* 0x000ea60008000800 */
[----:B-----5:R-:W-:Y:S01]  /*4290*/  IMAD.U32 R90, RZ, RZ, UR16 ;  /* 0x00000010ff5a7e24 */ /* 0x020fe2000f8e00ff */
[----:B------:R-:W-:Y:S05]  /*42a0*/  MOV R91, UR17 ;  /* 0x00000011005b7c02 */ /* 0x000fea0008000f00 */
[----:B------:R3:W5:Y:S02]  /*42b0*/  @P0 LDG.E R90, desc[UR38][R90.64] ;  /* 0x000000265a5a0981 */ /* 0x000764000c1e1900 */
[----:B--23--:R-:W-:Y:S07]  /*42c0*/  @!P0 IMAD.U32 R90, RZ, RZ, UR8 ;  /* 0x00000008ff5a8e24 */ /* 0x00cfee000f8e00ff */
.L_x_76:
[----:B-----5:R-:W-:Y:S01]  /*42d0*/  @!P2 FSETP.EQ.AND P0, PT, R90, RZ, PT ;  /* 0x000000ff5a00a20b */ /* 0x020fe20003f02000 */
[----:B------:R-:W-:Y:S01]  /*42e0*/  @!UPT UIADD3 URZ, UPT, UPT, URZ, URZ, URZ ;  /* 0x000000fffffff290 */ /* 0x000fe2000fffe0ff */
[----:B------:R-:W-:Y:S11]  /*42f0*/  @!P2 BRA `(.L_x_77) ;  /* 0x000000000014a947 */ /* 0x000ff60003800000 */
[----:B------:R-:W-:Y:S02]  /*4300*/  LOP3.LUT P2, RZ, R132, 0xff, RZ, 0xc0, !PT ;  /* 0x000000ff84ff7812 */ /* 0x000fe4000784c0ff */
[----:B------:R-:W-:Y:S04]  /*4310*/  PLOP3.LUT P0, PT, PT, PT, UP0, 0x80, 0x8 ;  /* 0x000000000008781c */ /* 0x000fe80003f0f008 */
[----:B------:R-:W-:Y:S07]  /*4320*/  PLOP3.LUT P0, PT, P0, PT, PT, 0x8, 0x80 ;  /* 0x000000000080781c */ /* 0x000fee000070e170 */
[----:B------:R-:W-:Y:S11]  /*4330*/  @P2 FSETP.EQ.AND P0, PT, R90, RZ, PT ;  /* 0x000000ff5a00220b */ /* 0x000ff60003f02000 */
[----:B------:R-:W-:Y:S02]  /*4340*/  @!UPT UIADD3 URZ, UPT, UPT, URZ, URZ, URZ ;  /* 0x000000fffffff290 */ /* 0x000fe4000fffe0ff */
.L_x_77:
[----:B------:R-:W-:Y:S01]  /*4350*/  ULEA UR16, UR14, UR13, 0x3 ;  /* 0x0000000d0e107291 */ /* 0x000fe2000f8e18ff */
[----:B------:R-:W-:Y:S02]  /*4360*/  SHF.L.U32 R9, R29, 0x1f, RZ ;  /* 0x0000001f1d097819 */ /* 0x000fe400000006ff */
[----:B------:R-:W-:Y:S04]  /*4370*/  ELECT P4, URZ, PT ;  /* 0x0000000000ff782f */ /* 0x000fe80003880000 */
[----:B------:R-:W-:Y:S02]  /*4380*/  PLOP3.LUT P4, PT, P0, P4, PT, 0xf2, 0x2f ;  /* 0x00000000002f781c */ /* 0x000fe40000789e72 */
[----:B------:R-:W3:Y:S11]  /*4390*/  SYNCS.PHASECHK.TRANS64.TRYWAIT P2, [UR16+0x98], R9 ;  /* 0x00009809ff0075a7 */ /* 0x000ef60008041110 */
[----:B-1----:R-:W-:Y:S05]  /*43a0*/  @!P4 IADD3 R8, P0, PT, R30, 0x580, RZ ;  /* 0x000005801e08c810 */ /* 0x002fea0007f1e0ff */
[----:B--2---:R-:W-:Y:S01]  /*43b0*/  @!P4 IMAD.X R2, RZ, RZ, R31, P0 ;  /* 0x000000ffff02c224 */ /* 0x004fe200000e061f */
[----:B---3--:R-:W-:Y:S07]  /*43c0*/  @!P2 BRA `(.L_x_78) ;  /* 0x000000640000a947 */ /* 0x008fee0003800000 */
.L_x_250:
[----:B------:R-:W2:Y:S01]  /*43d0*/  LDC.64 R12, c[0x0][0xb18] ;  /* 0x0002c600ff0c7b82 */ /* 0x000ea20000000a00 */
[----:B------:R-:W-:Y:S01]  /*43e0*/  @!P4 R2UR UR8, R2 ;  /* 0x000000000208c2ca */ /* 0x000fe200000e0000 */
[----:B------:R-:W-:Y:S01]  /*43f0*/  VOTEU.ALL UP2, P4 ;  /* 0x0000000000ff7886 */ /* 0x000fe20002040000 */
[----:B------:R-:W-:Y:S01]  /*4400*/  @!P4 R2UR UR9, R8 ;  /* 0x000000000809c2ca */ /* 0x000fe200000e0000 */
[----:B------:R-:W-:Y:S01]  /*4410*/  VOTEU.ALL UP1, P4 ;  /* 0x0000000000ff7886 */ /* 0x000fe20002020000 */
[----:B-1----:R-:W-:Y:S03]  /*4420*/  @!P4 IMAD.MOV.U32 R0, RZ, RZ, 0x2000 ;  /* 0x00002000ff00c424 */ /* 0x002fe600078e00ff */
[----:B------:R-:W1:Y:S01]  /*4430*/  @!P1 LDC R2, c[0x0][0xb0c] ;  /* 0x0002c300ff029b82 */ /* 0x000e620000000800 */
[----:B------:R-:W-:Y:S01]  /*4440*/  UMOV UR22, 0x0 ;  /* 0x0000000000167882 */ /* 0x000fe20000000000 */
[----:B------:R-:W-:Y:S01]  /*4450*/  UMOV UR23, 0x10000000 ;  /* 0x1000000000177882 */ /* 0x000fe20000000000 */
[----:B------:R-:W-:Y:S01]  /*4460*/  UMOV UR12, UR36 ;  /* 0x00000024000c7c82 */ /* 0x000fe20008000000 */
[----:B------:R-:W-:Y:S01]  /*4470*/  UIADD3 UR15, UPT, UPT, UR14, 0x1, URZ ;  /* 0x000000010e0f7890 */ /* 0x000fe2000fffe0ff */
[----:B------:R-:W-:Y:S01]  /*4480*/  @P3 SHF.R.U32.HI R26, RZ, 0x10, R17 ;  /* 0x00000010ff1a3819 */ /* 0x000fe20000011611 */
[----:B------:R-:W-:Y:S02]  /*4490*/  VIADD R28, R28, 0x1 ;  /* 0x000000011c1c7836 */ /* 0x000fe40000000000 */
[----:B------:R-:W-:Y:S01]  /*44a0*/  IMAD.U32 R9, RZ, RZ, UR8 ;  /* 0x00000008ff097e24 */ /* 0x000fe2000f8e00ff */
[----:B------:R-:W-:Y:S01]  /*44b0*/  @!UP2 ULEA UR8, UR14, UR13, 0xd ;  /* 0x0000000d0e08a291 */ /* 0x000fe2000f8e68ff */
[----:B------:R-:W-:Y:S01]  /*44c0*/  IMAD.U32 R8, RZ, RZ, UR9 ;  /* 0x00000009ff087e24 */ /* 0x000fe2000f8e00ff */
[----:B------:R-:W-:Y:S02]  /*44d0*/  UIADD3 UR9, UPT, UPT, UR16, 0x80, URZ ;  /* 0x0000008010097890 */ /* 0x000fe4000fffe0ff */
[----:B------:R-:W-:Y:S01]  /*44e0*/  @!P4 R2UR UR21, R9 ;  /* 0x000000000915c2ca */ /* 0x000fe200000e0000 */
[----:B------:R-:W-:Y:S01]  /*44f0*/  @!UP2 UIADD3 UR8, UPT, UPT, UR8, 0x200, URZ ;  /* 0x000002000808a890 */ /* 0x000fe2000fffe0ff */
[----:B------:R-:W-:Y:S01]  /*4500*/  @!P4 R2UR UR20, R8 ;  /* 0x000000000814c2ca */ /* 0x000fe200000e0000 */
[----:B------:R-:W-:Y:S01]  /*4510*/  UISETP.NE.AND UP4, UPT, UR15, 0x3, UPT ;  /* 0x000000030f00788c */ /* 0x000fe2000bf85270 */
[----:B------:R-:W3:Y:S01]  /*4520*/  LDC.64 R8, c[0x0][0xb10] ;  /* 0x0002c400ff087b82 */ /* 0x000ee20000000a00 */
[----:B------:R-:W-:Y:S02]  /*4530*/  UPRMT UR17, UR4, 0x654, UR9 ;  /* 0x0000065404117896 */ /* 0x000fe40008000009 */
[----:B------:R-:W-:Y:S02]  /*4540*/  USEL UR18, URZ, 0x1, UP4 ;  /* 0x00000001ff127887 */ /* 0x000fe4000a000000 */
[----:B------:R-:W-:Y:S04]  /*4550*/  USEL UR15, UR15, URZ, UP4 ;  /* 0x000000ff0f0f7287 */ /* 0x000fe8000a000000 */
[----:B------:R-:W-:Y:S01]  /*4560*/  ULEA UR14, UR15, UR13, 0x3 ;  /* 0x0000000d0f0e7291 */ /* 0x000fe2000f8e18ff */
[----:B------:R-:W-:Y:S01]  /*4570*/  LOP3.LUT R29, R29, UR18, RZ, 0x3c, !PT ;  /* 0x000000121d1d7c12 */ /* 0x000fe2000f8e3cff */
[----:B------:R1:W-:Y:S01]  /*4580*/  @!UP1 UTMALDG.3D [UR8], [UR20], desc[UR22] ;  /* 0x00001608140095b4 */ /* 0x0003e20008011000 */
[----:B------:R5:W-:Y:S02]  /*4590*/  @!P4 SYNCS.ARRIVE.TRANS64.RED.A0TR RZ, [UR16+0x80], R0 ;  /* 0x00008000ffffc9a7 */ /* 0x000be40008300410 */
[----:B------:R-:W-:Y:S01]  /*45a0*/  SHF.L.U32 R22, R29, 0x1f, RZ ;  /* 0x0000001f1d167819 */ /* 0x000fe200000006ff */
[C---:B---3--:R-:W-:Y:S01]  /*45b0*/  @!P1 IMAD.HI.U32 R8, R11.reuse, R8, RZ ;  /* 0x000000080b089227 */ /* 0x048fe200078e00ff */
[----:B--2---:R-:W-:Y:S02]  /*45c0*/  @!P1 ISETP.NE.AND P0, PT, R12, 0x1, PT ;  /* 0x000000010c00980c */ /* 0x004fe40003f05270 */
[----:B-1----:R-:W-:Y:S01]  /*45d0*/  @!P1 ISETP.NE.AND P2, PT, R2, 0x1, PT ;  /* 0x000000010200980c */ /* 0x002fe20003f45270 */
[----:B------:R-:W-:Y:S01]  /*45e0*/  SYNCS.ARRIVE.TRANS64.RED.A1T0 RZ, [UR17], RZ ;  /* 0x000000ffffff79a7 */ /* 0x000fe20008100411 */
[C---:B------:R-:W-:Y:S01]  /*45f0*/  @!P1 IMAD.HI.U32 R13, R10.reuse, R13, RZ ;  /* 0x0000000d0a0d9227 */ /* 0x040fe200078e00ff */
[----:B------:R-:W-:Y:S04]  /*4600*/  @!P1 SHF.R.U32.HI R8, RZ, R9, R8 ;  /* 0x00000009ff089219 */ /* 0x000fe80000011608 */
[----:B------:R-:W-:Y:S01]  /*4610*/  @!P1 SEL R8, R11, R8, !P2 ;  /* 0x000000080b089207 */ /* 0x000fe20005000000 */
[----:B------:R-:W1:Y:S01]  /*4620*/  SYNCS.PHASECHK.TRANS64.TRYWAIT P5, [UR14+0x98], R22 ;  /* 0x00009816ff0075a7 */ /* 0x000e6200080a110e */
[----:B-----5:R-:W2:Y:S02]  /*4630*/  @!P1 LDC R0, c[0x0][0xb20] ;  /* 0x0002c800ff009b82 */ /* 0x020ea40000000800 */
[----:B--2---:R-:W-:Y:S04]  /*4640*/  @!P1 SHF.R.U32.HI R0, RZ, R0, R13 ;  /* 0x00000000ff009219 */ /* 0x004fe8000001160d */
[----:B------:R-:W-:Y:S05]  /*4650*/  @!P1 SEL R9, R10, R0, !P0 ;  /* 0x000000000a099207 */ /* 0x000fea0004000000 */
[----:B------:R-:W-:Y:S02]  /*4660*/  @!P1 IMAD.IADD R0, R9, 0x1, -R8 ;  /* 0x0000000109009824 */ /* 0x000fe400078e0a08 */
[----:B------:R-:W-:Y:S02]  /*4670*/  @!P1 IMAD.IADD R8, R8, 0x1, -R9 ;  /* 0x0000000108089824 */ /* 0x000fe400078e0a09 */
[----:B------:R-:W-:Y:S02]  /*4680*/  @!P1 IMAD R11, R0, R2, R11 ;  /* 0x00000002000b9224 */ /* 0x000fe400078e020b */
[----:B------:R-:W-:Y:S01]  /*4690*/  @!P1 IMAD R10, R8, R12, R10 ;  /* 0x0000000c080a9224 */ /* 0x000fe200078e020a */
[----:B-1----:R-:W-:Y:S06]  /*46a0*/  @!P5 BRA `(.L_x_79) ;  /* 0x000000600060d947 */ /* 0x002fec0003800000 */
.L_x_252:
[----:B------:R-:W-:Y:S01]  /*46b0*/  @!P4 IADD3 R2, P0, PT, R30, 0x580, RZ ;  /* 0x000005801e02c810 */ /* 0x000fe20007f1e0ff */
[----:B------:R-:W-:Y:S01]  /*46c0*/  UMOV UR20, 0x0 ;  /* 0x0000000000147882 */ /* 0x000fe20000000000 */
[----:B------:R-:W-:Y:S01]  /*46d0*/  UMOV UR21, 0x10000000 ;  /* 0x1000000000157882 */ /* 0x000fe20000000000 */
[----:B------:R-:W-:Y:S01]  /*46e0*/  VOTEU.ALL UP1, P4 ;  /* 0x0000000000ff7886 */ /* 0x000fe20002020000 */
[----:B------:R-:W-:Y:S01]  /*46f0*/  @!P4 R2UR UR9, R2 ;  /* 0x000000000209c2ca */ /* 0x000fe200000e0000 */
[----:B-1----:R-:W-:Y:S01]  /*4700*/  @!P4 IMAD.X R0, RZ, RZ, R31, P0 ;  /* 0x000000ffff00c224 */ /* 0x002fe200000e061f */
[----:B------:R-:W-:Y:S01]  /*4710*/  UMOV UR12, UR36 ;  /* 0x00000024000c7c82 */ /* 0x000fe20008000000 */
[----:B------:R-:W-:Y:S01]  /*4720*/  @P3 R2UR UR36, R26 ;  /* 0x000000001a2432ca */ /* 0x000fe200000e0000 */
[----:B------:R-:W-:Y:S01]  /*4730*/  @!UP1 ULEA UR16, UR15, UR13, 0xd ;  /* 0x0000000d0f109291 */ /* 0x000fe2000f8e68ff */
[----:B------:R-:W-:Y:S01]  /*4740*/  ISETP.NE.AND P0, PT, R28, 0x2, PT ;  /* 0x000000021c00780c */ /* 0x000fe20003f05270 */
[----:B------:R-:W-:Y:S01]  /*4750*/  @!UP1 UIADD3 UR10, UPT, UPT, UR10, 0x20, URZ ;  /* 0x000000200a0a9890 */ /* 0x000fe2000fffe0ff */
[----:B------:R-:W-:Y:S01]  /*4760*/  @!P4 R2UR UR8, R0 ;  /* 0x000000000008c2ca */ /* 0x000fe200000e0000 */
[----:B------:R-:W-:Y:S01]  /*4770*/  IMAD.IADD R23, R10, 0x1, R114 ;  /* 0x000000010a177824 */ /* 0x000fe200078e0272 */
[----:B------:R-:W-:Y:S01]  /*4780*/  SEL R0, RZ, 0x1, P0 ;  /* 0x00000001ff007807 */ /* 0x000fe20000000000 */
[----:B------:R-:W-:Y:S01]  /*4790*/  IMAD.IADD R22, R11, 0x1, R115 ;  /* 0x000000010b167824 */ /* 0x000fe200078e0273 */
[----:B------:R-:W-:Y:S02]  /*47a0*/  SEL R28, R28, RZ, P0 ;  /* 0x000000ff1c1c7207 */ /* 0x000fe40000000000 */
[----:B------:R-:W-:Y:S01]  /*47b0*/  IMAD.U32 R8, RZ, RZ, UR9 ;  /* 0x00000009ff087e24 */ /* 0x000fe2000f8e00ff */
[----:B------:R-:W-:Y:S01]  /*47c0*/  UIADD3 UR9, UPT, UPT, UR14, 0x80, URZ ;  /* 0x000000800e097890 */ /* 0x000fe2000fffe0ff */
[----:B------:R-:W-:Y:S03]  /*47d0*/  LOP3.LUT R27, R27, R0, RZ, 0x3c, !PT ;  /* 0x000000001b1b7212 */ /* 0x000fe600078e3cff */
[----:B------:R-:W-:Y:S02]  /*47e0*/  @!P4 R2UR UR18, R8 ;  /* 0x000000000812c2ca */ /* 0x000fe400000e0000 */
[----:B------:R-:W-:Y:S01]  /*47f0*/  IMAD.U32 R9, RZ, RZ, UR8 ;  /* 0x00000008ff097e24 */ /* 0x000fe2000f8e00ff */
[----:B------:R-:W-:Y:S01]  /*4800*/  @!UP1 UIADD3 UR8, UPT, UPT, UR16, 0x200, URZ ;  /* 0x0000020010089890 */ /* 0x000fe2000fffe0ff */
[----:B------:R-:W-:Y:S01]  /*4810*/  VOTEU.ALL UP1, P4 ;  /* 0x0000000000ff7886 */ /* 0x000fe20002020000 */
[----:B------:R-:W-:Y:S02]  /*4820*/  UPRMT UR16, UR4, 0x654, UR9 ;  /* 0x0000065404107896 */ /* 0x000fe40008000009 */
[----:B------:R-:W-:Y:S11]  /*4830*/  @!P4 R2UR UR19, R9 ;  /* 0x000000000913c2ca */ /* 0x000ff600000e0000 */
[----:B------:R-:W-:Y:S02]  /*4840*/  @!UPT UIADD3 URZ, UPT, UPT, URZ, URZ, URZ ;  /* 0x000000fffffff290 */ /* 0x000fe4000fffe0ff */
[----:B------:R2:W-:Y:S01]  /*4850*/  @!UP1 UTMALDG.3D [UR8], [UR18], desc[UR20] ;  /* 0x00001408120095b4 */ /* 0x0005e20008011000 */
[----:B------:R2:W-:Y:S01]  /*4860*/  @!P4 SYNCS.ARRIVE.TRANS64.RED.A0TR RZ, [UR14+0x80], R25 ;  /* 0x00008019ffffc9a7 */ /* 0x0005e2000830040e */
[----:B------:R-:W-:Y:S04]  /*4870*/  UIADD3 UR14, UPT, UPT, UR15, 0x1, URZ ;  /* 0x000000010f0e7890 */ /* 0x000fe8000fffe0ff */
[----:B------:R-:W-:Y:S04]  /*4880*/  UISETP.NE.AND UP1, UPT, UR14, 0x3, UPT ;  /* 0x000000030e00788c */ /* 0x000fe8000bf25270 */
[----:B------:R-:W-:Y:S02]  /*4890*/  USEL UR15, URZ, 0x1, UP1 ;  /* 0x00000001ff0f7887 */ /* 0x000fe40008800000 */
[----:B------:R-:W-:Y:S02]  /*48a0*/  USEL UR14, UR14, URZ, UP1 ;  /* 0x000000ff0e0e7287 */ /* 0x000fe40008800000 */
[----:B------:R-:W-:Y:S02]  /*48b0*/  UPLOP3.LUT UP1, UPT, UPT, UPT, UPT, 0x80, 0x8 ;  /* 0x000000000008789c */ /* 0x000fe40003f2f070 */
[----:B------:R-:W-:Y:S01]  /*48c0*/  LOP3.LUT R29, R29, UR15, RZ, 0x3c, !PT ;  /* 0x0000000f1d1d7c12 */ /* 0x000fe2000f8e3cff */
[----:B------:R-:W-:Y:S01]  /*48d0*/  SYNCS.ARRIVE.TRANS64.RED.A1T0 RZ, [UR16], RZ ;  /* 0x000000ffffff79a7 */ /* 0x000fe20008100410 */
[----:B------:R-:W-:Y:S07]  /*48e0*/  @P3 BRA `(.L_x_80) ;  /* 0xfffffff4001c3947 */ /* 0x000fee000383ffff */
[----:B------:R-:W-:Y:S01]  /*48f0*/  UIADD3 UR13, UPT, UPT, UR13, 0x98, URZ ;  /* 0x000000980d0d7890 */ /* 0x000fe2000fffe0ff */
[----:B------:R-:W-:-:S03]  /*4900*/  SHF.L.U32 R2, R29, 0x1f, RZ ;  /* 0x0000001f1d027819 */ /* 0x000fc600000006ff */
[----:B------:R-:W-:-:S09]  /*4910*/  ULEA UR4, UR14, UR13, 0x3 ;  /* 0x0000000d0e047291 */ /* 0x000fd2000f8e18ff */
[----:B------:R-:W1:Y:S02]  /*4920*/  SYNCS.PHASECHK.TRANS64.TRYWAIT P0, [UR4], R2 ;  /* 0x00000002ff0075a7 */ /* 0x000e640008001104 */
[----:B-1----:R-:W-:Y:S05]  /*4930*/  @!P0 BRA `(.L_x_81) ;  /* 0x0000005c00d48947 */ /* 0x002fea0003800000 */
.L_x_254:
        /* <DEDUP_REMOVED lines=9> */
.L_x_256:
[----:B------:R-:W-:-:S04]  /*49d0*/  UIADD3 UR5, UPT, UPT, UR5, 0x1, URZ ;  /* 0x0000000105057890 */ /* 0x000fc8000fffe0ff */
[----:B------:R-:W-:-:S04]  /*49e0*/  UISETP.NE.AND UP0, UPT, UR5, 0x3, UPT ;  /* 0x000000030500788c */ /* 0x000fc8000bf05270 */
[----:B------:R-:W-:Y:S02]  /*49f0*/  USEL UR4, URZ, 0x1, UP0 ;  /* 0x00000001ff047887 */ /* 0x000fe40008000000 */
[----:B------:R-:W-:-:S04]  /*4a00*/  USEL UR5, UR5, URZ, UP0 ;  /* 0x000000ff05057287 */ /* 0x000fc80008000000 */
[----:B------:R-:W-:Y:S01]  /*4a10*/  ULEA UR5, UR5, UR13, 0x3 ;  /* 0x0000000d05057291 */ /* 0x000fe2000f8e18ff */
[----:B-1----:R-:W-:-:S04]  /*4a20*/  LOP3.LUT R2, R29, UR4, RZ, 0x3c, !PT ;  /* 0x000000041d027c12 */ /* 0x002fc8000f8e3cff */
[----:B------:R-:W-:Y:S01]  /*4a30*/  SHF.L.U32 R2, R2, 0x1f, RZ ;  /* 0x0000001f02027819 */ /* 0x000fe200000006ff */
[----:B------:R-:W-:-:S07]  /*4a40*/  IMAD.U32 R0, RZ, RZ, UR5 ;  /* 0x00000005ff007e24 */ /* 0x000fce000f8e00ff */
.L_x_83:
[----:B-1----:R1:W3:Y:S02]  /*4a50*/  SYNCS.PHASECHK.TRANS64.TRYWAIT P0, [R0+URZ], R2 ;  /* 0x00000002000075a7 */ /* 0x0022e400080011ff */
[----:B---3--:R-:W-:Y:S05]  /*4a60*/  @!P0 NANOSLEEP.SYNCS 0x989680 ;  /* 0x009896800000895d */ /* 0x008fea0003900000 */
[----:B------:R-:W3:Y:S02]  /*4a70*/  @!P0 SYNCS.PHASECHK.TRANS64 P0, [R0+URZ], R2 ;  /* 0x00000002000085a7 */ /* 0x000ee400080010ff */
[----:B--23--:R-:W-:Y:S05]  /*4a80*/  @P0 EXIT ;  /* 0x000000000000094d */ /* 0x00cfea0003800000 */
[----:B------:R-:W-:Y:S05]  /*4a90*/  BRA `(.L_x_83) ;  /* 0xfffffffc00ec7947 */ /* 0x000fea000383ffff */
.L_x_71:
[----:B------:R-:W-:-:S06]  /*4aa0*/  UISETP.GE.AND UP1, UPT, UR8, 0x4, UPT ;  /* 0x000000040800788c */ /* 0x000fcc000bf26270 */
[----:B------:R-:W-:-:S13]  /*4ab0*/  PLOP3.LUT P0, PT, PT, PT, UP1, 0x80, 0x8 ;  /* 0x000000000008781c */ /* 0x000fda0003f0f018 */
[----:B------:R-:W-:Y:S05]  /*4ac0*/  @!P0 EXIT ;  /* 0x000000000000894d */ /* 0x000fea0003800000 */
[----:B------:R-:W-:Y:S01]  /*4ad0*/  BAR.SYNC.DEFER_BLOCKING 0x6, 0xa0 ;  /* 0x0182800000007b1d */ /* 0x000fe20000010000 */
[C---:B------:R-:W-:Y:S01]  /*4ae0*/  IMAD.SHL.U32 R2, R153.reuse, 0x20, RZ ;  /* 0x0000002099027824 */ /* 0x040fe200078e00ff */
[C---:B------:R-:W-:Y:S01]  /*4af0*/  LOP3.LUT R155, R153.reuse, 0x60, RZ, 0xc0, !PT ;  /* 0x00000060999b7812 */ /* 0x040fe200078ec0ff */
[C---:B------:R-:W-:Y:S01]  /*4b00*/  IMAD.SHL.U32 R152, R153.reuse, 0x4, RZ ;  /* 0x0000000499987824 */ /* 0x040fe200078e00ff */
[C---:B------:R-:W-:Y:S01]  /*4b10*/  LOP3.LUT R154, R153.reuse, 0x2, RZ, 0xc0, !PT ;  /* 0x00000002999a7812 */ /* 0x040fe200078ec0ff */
[----:B------:R-:W-:Y:S01]  /*4b20*/  IMAD.U32 R69, R153, 0x10000, RZ ;  /* 0x0001000099457824 */ /* 0x000fe200078e00ff */
[----:B------:R-:W-:Y:S02]  /*4b30*/  UMOV UR42, 0x400 ;  /* 0x00000400002a7882 */ /* 0x000fe40000000000 */
[----:B------:R-:W1:Y:S01]  /*4b40*/  LDC R140, c[0x0][0x370] ;  /* 0x0000dc00ff8c7b82 */ /* 0x000e620000000800 */
[----:B------:R-:W-:Y:S01]  /*4b50*/  ULEA UR42, UR4, UR42, 0x18 ;  /* 0x0000002a042a7291 */ /* 0x000fe2000f8ec0ff */
[----:B------:R-:W-:Y:S01]  /*4b60*/  LOP3.LUT R3, R2, 0xc0, RZ, 0xc0, !PT ;  /* 0x000000c002037812 */ /* 0x000fe200078ec0ff */
[----:B------:R-:W-:Y:S01]  /*4b70*/  IMAD.MOV.U32 R68, RZ, RZ, RZ ;  /* 0x000000ffff447224 */ /* 0x000fe200078e00ff */
[----:B------:R-:W-:Y:S01]  /*4b80*/  LOP3.LUT R69, R69, 0x600000, RZ, 0xc0, !PT ;  /* 0x0060000045457812 */ /* 0x000fe200078ec0ff */
[----:B------:R-:W-:Y:S01]  /*4b90*/  IMAD.MOV.U32 R150, RZ, RZ, RZ ;  /* 0x000000ffff967224 */ /* 0x000fe200078e00ff */
[----:B------:R-:W-:Y:S01]  /*4ba0*/  LOP3.LUT R152, R3, 0x18, R152, 0xf8, !PT ;  /* 0x0000001803987812 */ /* 0x000fe200078ef898 */
[----:B------:R-:W-:Y:S01]  /*4bb0*/  IMAD.MOV.U32 R138, RZ, RZ, RZ ;  /* 0x000000ffff8a7224 */ /* 0x000fe200078e00ff */
[----:B------:R-:W2:Y:S01]  /*4bc0*/  LDC R139, c[0x0][0x374] ;  /* 0x0000dd00ff8b7b82 */ /* 0x000ea20000000800 */
[----:B------:R-:W-:-:S02]  /*4bd0*/  LOP3.LUT R153, R153, 0x4, RZ, 0xc0, !PT ;  /* 0x0000000499997812 */ /* 0x000fc400078ec0ff */
[----:B------:R-:W-:Y:S02]  /*4be0*/  CS2R R148, SRZ ;  /* 0x0000000000947805 */ /* 0x000fe4000001ff00 */
[----:B------:R-:W-:Y:S01]  /*4bf0*/  LOP3.LUT R152, R152, 0xf20, R2, 0xf8, !PT ;  /* 0x00000f2098987812 */ /* 0x000fe200078ef802 */
[----:B------:R-:W4:Y:S01]  /*4c00*/  LDCU.64 UR44, c[0x0][0x348] ;  /* 0x00006900ff2c77ac */ /* 0x000f220008000a00 */
[----:B------:R-:W-:Y:S01]  /*4c10*/  IADD3 R151, PT, PT, -R153, 0x2, RZ ;  /* 0x0000000299977810 */ /* 0x000fe20007ffe1ff */
[----:B------:R-:W-:Y:S01]  /*4c20*/  UMOV UR41, 0x1 ;  /* 0x0000000100297882 */ /* 0x000fe20000000000 */
[----:B------:R-:W3:Y:S01]  /*4c30*/  LDS R0, [UR42+0x170] ;  /* 0x0001702aff007984 */ /* 0x000ee20008000800 */
[----:B------:R-:W-:Y:S01]  /*4c40*/  UIADD3 UR42, UPT, UPT, UR42, 0x200, URZ ;  /* 0x000002002a2a7890 */ /* 0x000fe2000fffe0ff */
[----:B------:R-:W-:Y:S01]  /*4c50*/  UMOV UR40, URZ ;  /* 0x000000ff00287c82 */ /* 0x000fe20008000000 */
[----:B------:R-:W-:-:S04]  /*4c60*/  UMOV UR37, URZ ;  /* 0x000000ff00257c82 */ /* 0x000fc80008000000 */
[----:B------:R-:W-:Y:S01]  /*4c70*/  LEA R152, R152, UR42, 0x1 ;  /* 0x0000002a98987c11 */ /* 0x000fe2000f8e08ff */
[----:B-1234-:R-:W-:-:S07]  /*4c80*/  IMAD.IADD R69, R0, 0x1, R69 ;  /* 0x0000000100457824 */ /* 0x01efce00078e0245 */
.L_x_207:
[----:B------:R-:W1:Y:S01]  /*4c90*/  S2R R16, SR_CgaCtaId ;  /* 0x0000000000107919 */ /* 0x000e620000008800 */
[----:B------:R-:W-:Y:S02]  /*4ca0*/  MOV R0, 0x400 ;  /* 0x0000040000007802 */ /* 0x000fe40000000f00 */
[----:B------:R-:W-:Y:S02]  /*4cb0*/  SHF.L.U32 R2, R149, 0x1f, RZ ;  /* 0x0000001f95027819 */ /* 0x000fe400000006ff */
[----:B-1----:R-:W-:-:S05]  /*4cc0*/  LEA R16, R16, R0, 0x18 ;  /* 0x0000000010107211 */ /* 0x002fca00078ec0ff */
[C-C-:B------:R-:W-:Y:S02]  /*4cd0*/  IMAD R0, R138.reuse, 0x8, R16.reuse ;  /* 0x000000088a007824 */ /* 0x140fe400078e0210 */
[----:B------:R-:W-:Y:S02]  /*4ce0*/  IMAD R8, R138, 0x10, R16 ;  /* 0x000000108a087824 */ /* 0x000fe400078e0210 */
[----:B------:R-:W1:Y:S02]  /*4cf0*/  SYNCS.PHASECHK.TRANS64.TRYWAIT P0, [R0+URZ+0xc0], R2 ;  /* 0x0000c002000075a7 */ /* 0x000e6400080011ff */
[----:B-1----:R-:W-:Y:S05]  /*4d00*/  @!P0 BRA `(.L_x_84) ;  /* 0x0000005c00108947 */ /* 0x002fea0003800000 */
.L_x_257:
[----:B------:R-:W2:Y:S01]  /*4d10*/  LDS.128 R8, [R8+0x150] ;  /* 0x0001500008087984 */ /* 0x000ea20000000c00 */
[----:B------:R-:W-:Y:S01]  /*4d20*/  ISETP.GE.AND P0, PT, R65, 0x1, PT ;  /* 0x000000014100780c */ /* 0x000fe20003f06270 */
        /* <DEDUP_REMOVED lines=9> */
[----:B--2---:R-:W-:-:S04]  /*4dc0*/  LOP3.LUT P3, RZ, R10, 0x1, RZ, 0xc0, !PT ;  /* 0x000000010aff7812 */ /* 0x004fc8000786c0ff */
[----:B------:R-:W-:-:S09]  /*4dd0*/  P2R R158, PR, RZ, 0x8 ;  /* 0x00000008ff9e7803 */ /* 0x000fd20000000000 */
[----:B------:R-:W-:Y:S02]  /*4de0*/  @P3 MOV R146, R8 ;  /* 0x0000000800923202 */ /* 0x000fe40000000f00 */
[----:B------:R-:W-:Y:S01]  /*4df0*/  @P3 LOP3.LUT R145, R9, 0xffff, RZ, 0xc0, !PT ;  /* 0x0000ffff09913812 */ /* 0x000fe200078ec0ff */
[----:B-1----:R-:W-:Y:S06]  /*4e00*/  @!P0 BRA `(.L_x_85) ;  /* 0x0000000000b88947 */ /* 0x002fec0003800000 */
[----:B------:R-:W1:Y:S01]  /*4e10*/  LDC.64 R4, c[0x0][0xb18] ;  /* 0x0002c600ff047b82 */ /* 0x000e620000000a00 */
[----:B------:R-:W-:-:S07]  /*4e20*/  ISETP.NE.AND P0, PT, R65, 0x1, PT ;  /* 0x000000014100780c */ /* 0x000fce0003f05270 */
[----:B------:R-:W2:Y:S08]  /*4e30*/  LDC.64 R6, c[0x0][0xb10] ;  /* 0x0002c400ff067b82 */ /* 0x000eb00000000a00 */
[----:B------:R-:W3:Y:S08]  /*4e40*/  LDC R0, c[0x0][0xb20] ;  /* 0x0002c800ff007b82 */ /* 0x000ef00000000800 */
[----:B------:R-:W4:Y:S01]  /*4e50*/  LDC R12, c[0x0][0xb0c] ;  /* 0x0002c300ff0c7b82 */ /* 0x000f220000000800 */
[----:B-1----:R-:W-:Y:S01]  /*4e60*/  IMAD.HI.U32 R14, R139, R5, RZ ;  /* 0x000000058b0e7227 */ /* 0x002fe200078e00ff */
[----:B------:R-:W-:-:S03]  /*4e70*/  ISETP.NE.AND P1, PT, R4, 0x1, PT ;  /* 0x000000010400780c */ /* 0x000fc60003f25270 */
[----:B------:R-:W-:-:S03]  /*4e80*/  IMAD.HI.U32 R5, R145, R5, RZ ;  /* 0x0000000591057227 */ /* 0x000fc600078e00ff */
[----:B------:R-:W1:Y:S01]  /*4e90*/  LDC.64 R2, c[0x0][0xb28] ;  /* 0x0002ca00ff027b82 */ /* 0x000e620000000a00 */
[----:B--2---:R-:W-:-:S04]  /*4ea0*/  IMAD.HI.U32 R15, R140, R6, RZ ;  /* 0x000000068c0f7227 */ /* 0x004fc800078e00ff */
[----:B------:R-:W-:Y:S01]  /*4eb0*/  IMAD.HI.U32 R17, R146, R6, RZ ;  /* 0x0000000692117227 */ /* 0x000fe200078e00ff */
[-C--:B------:R-:W-:Y:S02]  /*4ec0*/  SHF.R.U32.HI R15, RZ, R7.reuse, R15 ;  /* 0x00000007ff0f7219 */ /* 0x080fe4000001160f */
        /* <DEDUP_REMOVED lines=8> */
[----:B-1----:R-:W-:-:S04]  /*4f50*/  IMAD.HI.U32 R13, R14, R2, RZ ;  /* 0x000000020e0d7227 */ /* 0x002fc800078e00ff */
        /* <DEDUP_REMOVED lines=25> */
.L_x_85:
[----:B------:R-:W1:Y:S02]  /*50f0*/  LDCU UR4, c[0x0][0xb30] ;  /* 0x00016600ff0477ac */ /* 0x000e640008000800 */
[----:B-1----:R-:W-:-:S09]  /*5100*/  UISETP.NE.AND UP0, UPT, UR4, 0x1, UPT ;  /* 0x000000010400788c */ /* 0x002fd2000bf05270 */
[----:B------:R-:W-:Y:S05]  /*5110*/  BRA.U UP0, `(.L_x_86) ;  /* 0x0000000100407547 */ /* 0x000fea000b800000 */
[----:B------:R-:W1:Y:S08]  /*5120*/  LDC.64 R4, c[0x0][0xb10] ;  /* 0x0002c400ff047b82 */ /* 0x000e700000000a00 */
[----:B------:R-:W2:Y:S08]  /*5130*/  LDC.64 R2, c[0x0][0xb18] ;  /* 0x0002c600ff027b82 */ /* 0x000eb00000000a00 */
[----:B------:R-:W3:Y:S08]  /*5140*/  LDC R0, c[0x0][0xb20] ;  /* 0x0002c800ff007b82 */ /* 0x000ef00000000800 */
[----:B------:R-:W4:Y:S01]  /*5150*/  LDC R6, c[0x0][0xb0c] ;  /* 0x0002c300ff067b82 */ /* 0x000f220000000800 */
[----:B-1----:R-:W-:-:S05]  /*5160*/  IMAD.HI.U32 R4, R146, R4, RZ ;  /* 0x0000000492047227 */ /* 0x002fca00078e00ff */
[----:B------:R-:W-:Y:S01]  /*5170*/  SHF.R.U32.HI R4, RZ, R5, R4 ;  /* 0x00000005ff047219 */ /* 0x000fe20000011604 */
[----:B--2---:R-:W-:Y:S01]  /*5180*/  IMAD.HI.U32 R3, R145, R3, RZ ;  /* 0x0000000391037227 */ /* 0x004fe200078e00ff */
[----:B------:R-:W-:-:S04]  /*5190*/  ISETP.NE.AND P0, PT, R2, 0x1, PT ;  /* 0x000000010200780c */ /* 0x000fc80003f05270 */
[----:B---3--:R-:W-:-:S04]  /*51a0*/  SHF.R.U32.HI R0, RZ, R0, R3 ;  /* 0x00000000ff007219 */ /* 0x008fc80000011603 */
[----:B------:R-:W-:Y:S02]  /*51b0*/  SEL R0, R145, R0, !P0 ;  /* 0x0000000091007207 */ /* 0x000fe40004000000 */
[----:B----4-:R-:W-:-:S04]  /*51c0*/  ISETP.NE.AND P1, PT, R6, 0x1, PT ;  /* 0x000000010600780c */ /* 0x010fc80003f25270 */
[----:B------:R-:W-:-:S05]  /*51d0*/  SEL R4, R146, R4, !P1 ;  /* 0x0000000492047207 */ /* 0x000fca0004800000 */
[----:B------:R-:W-:Y:S02]  /*51e0*/  IMAD.IADD R3, R0, 0x1, -R4 ;  /* 0x0000000100037824 */ /* 0x000fe400078e0a04 */
[----:B------:R-:W-:Y:S02]  /*51f0*/  IMAD.IADD R0, R4, 0x1, -R0 ;  /* 0x0000000104007824 */ /* 0x000fe400078e0a00 */
[----:B------:R-:W-:Y:S02]  /*5200*/  IMAD R146, R3, R6, R146 ;  /* 0x0000000603927224 */ /* 0x000fe400078e0292 */
[----:B------:R-:W-:Y:S02]  /*5210*/  IMAD R145, R0, R2, R145 ;  /* 0x0000000200917224 */ /* 0x000fe400078e0291 */
.L_x_86:
[----:B------:R-:W-:Y:S01]  /*5220*/  ULOP3.LUT UP0, URZ, UR42, 0x1b0, URZ, 0xc0, !UPT ;  /* 0x000001b02aff7892 */ /* 0x000fe2000f80c0ff */
[----:B------:R-:W-:Y:S02]  /*5230*/  IADD3 R138, PT, PT, R138, 0x1, RZ ;  /* 0x000000018a8a7810 */ /* 0x000fe40007ffe0ff */
[----:B------:R-:W-:-:S06]  /*5240*/  @P3 SHF.R.U32.HI R147, RZ, 0x10, R9 ;  /* 0x00000010ff933819 */ /* 0x000fcc0000011609 */
[----:B------:R-:W-:Y:S05]  /*5250*/  BRA.U !UP0, `(.L_x_87) ;  /* 0x00000001087c7547 */ /* 0x000fea000b800000 */
[----:B------:R-:W-:Y:S01]  /*5260*/  MOV R2, 0x0 ;  /* 0x0000000000027802 */ /* 0x000fe20000000f00 */
[----:B------:R-:W1:Y:S01]  /*5270*/  LDCU.64 UR8, c[0x4][0x80] ;  /* 0x01001000ff0877ac */ /* 0x000e620008000a00 */
[----:B------:R-:W-:Y:S02]  /*5280*/  HFMA2 R12, -RZ, RZ, 0, 5.9604644775390625e-08 ;  /* 0x00000001ff0c7431 */ /* 0x000fe400000001ff */
[----:B------:R-:W-:Y:S01]  /*5290*/  IMAD.MOV.U32 R8, RZ, RZ, 0x70 ;  /* 0x00000070ff087424 */ /* 0x000fe200078e00ff */
[----:B------:R2:W3:Y:S01]  /*52a0*/  LDC.64 R14, c[0x4][R2] ;  /* 0x01000000020e7b82 */ /* 0x0004e20000000a00 */
[----:B------:R-:W4:Y:S01]  /*52b0*/  LDCU.64 UR6, c[0x4][0x88] ;  /* 0x01001100ff0677ac */ /* 0x000f220008000a00 */
[----:B------:R-:W-:Y:S01]  /*52c0*/  IMAD.MOV.U32 R13, RZ, RZ, RZ ;  /* 0x000000ffff0d7224 */ /* 0x000fe200078e00ff */
[----:B------:R-:W2:Y:S01]  /*52d0*/  LDCU.64 UR4, c[0x4][0x8] ;  /* 0x01000100ff0477ac */ /* 0x000ea20008000a00 */
[----:B-1----:R-:W-:Y:S01]  /*52e0*/  IMAD.U32 R4, RZ, RZ, UR8 ;  /* 0x00000008ff047e24 */ /* 0x002fe2000f8e00ff */
[----:B------:R-:W-:Y:S01]  /*52f0*/  MOV R5, UR9 ;  /* 0x0000000900057c02 */ /* 0x000fe20008000f00 */
[----:B----4-:R-:W-:Y:S01]  /*5300*/  IMAD.U32 R6, RZ, RZ, UR6 ;  /* 0x00000006ff067e24 */ /* 0x010fe2000f8e00ff */
[----:B------:R-:W-:Y:S01]  /*5310*/  MOV R7, UR7 ;  /* 0x0000000700077c02 */ /* 0x000fe20008000f00 */
[----:B--2---:R-:W-:Y:S01]  /*5320*/  IMAD.U32 R10, RZ, RZ, UR4 ;  /* 0x00000004ff0a7e24 */ /* 0x004fe2000f8e00ff */
[----:B------:R-:W-:-:S02]  /*5330*/  MOV R11, UR5 ;  /* 0x00000005000b7c02 */ /* 0x000fc40008000f00 */
[----:B------:R-:W-:-:S07]  /*5340*/  LEPC R20, `(.L_x_88) ;  /* 0x000000001014794e */ /* 0x000fce0000000000 */
[----:B---3-5:R-:W-:Y:S05]  /*5350*/  CALL.ABS.NOINC R14 ;  /* 0x000000000e007343 */ /* 0x028fea0003c00000 */
.L_x_88:
[----:B------:R-:W1:Y:S01]  /*5360*/  LDC.64 R2, c[0x4][R2] ;  /* 0x0100000002027b82 */ /* 0x000e620000000a00 */
[----:B------:R-:W2:Y:S01]  /*5370*/  LDCU.64 UR8, c[0x4][0x80] ;  /* 0x01001000ff0877ac */ /* 0x000ea20008000a00 */
[----:B------:R-:W-:Y:S02]  /*5380*/  HFMA2 R12, -RZ, RZ, 0, 5.9604644775390625e-08 ;  /* 0x00000001ff0c7431 */ /* 0x000fe400000001ff */
[----:B------:R-:W-:Y:S01]  /*5390*/  IMAD.MOV.U32 R8, RZ, RZ, 0x70 ;  /* 0x00000070ff087424 */ /* 0x000fe200078e00ff */
[----:B------:R-:W3:Y:S01]  /*53a0*/  LDCU.64 UR6, c[0x4][0x88] ;  /* 0x01001100ff0677ac */ /* 0x000ee20008000a00 */
[----:B------:R-:W-:Y:S01]  /*53b0*/  IMAD.MOV.U32 R13, RZ, RZ, RZ ;  /* 0x000000ffff0d7224 */ /* 0x000fe200078e00ff */
[----:B------:R-:W4:Y:S01]  /*53c0*/  LDCU.64 UR4, c[0x4][0x8] ;  /* 0x01000100ff0477ac */ /* 0x000f220008000a00 */
[----:B--2---:R-:W-:Y:S02]  /*53d0*/  MOV R4, UR8 ;  /* 0x0000000800047c02 */ /* 0x004fe40008000f00 */
[----:B------:R-:W-:Y:S01]  /*53e0*/  MOV R5, UR9 ;  /* 0x0000000900057c02 */ /* 0x000fe20008000f00 */
[----:B---3--:R-:W-:Y:S01]  /*53f0*/  IMAD.U32 R6, RZ, RZ, UR6 ;  /* 0x00000006ff067e24 */ /* 0x008fe2000f8e00ff */
[----:B------:R-:W-:Y:S01]  /*5400*/  MOV R7, UR7 ;  /* 0x0000000700077c02 */ /* 0x000fe20008000f00 */
[----:B----4-:R-:W-:Y:S01]  /*5410*/  IMAD.U32 R10, RZ, RZ, UR4 ;  /* 0x00000004ff0a7e24 */ /* 0x010fe2000f8e00ff */
[----:B------:R-:W-:-:S02]  /*5420*/  MOV R11, UR5 ;  /* 0x00000005000b7c02 */ /* 0x000fc40008000f00 */
[----:B------:R-:W-:-:S07]  /*5430*/  LEPC R20, `(.L_x_87) ;  /* 0x000000001014794e */ /* 0x000fce0000000000 */
[----:B-1----:R-:W-:Y:S05]  /*5440*/  CALL.ABS.NOINC R2 ;  /* 0x0000000002007343 */ /* 0x002fea0003c00000 */
.L_x_87:
[----:B------:R-:W1:Y:S01]  /*5450*/  LDC.64 R2, c[0x0][0x890] ;  /* 0x00022400ff027b82 */ /* 0x000e620000000a00 */
[----:B------:R-:W-:-:S06]  /*5460*/  ULOP3.LUT UR4, UR41, 0x1, URZ, 0x3c, !UPT ;  /* 0x0000000129047892 */ /* 0x000fcc000f8e3cff */
[----:B------:R-:W-:Y:S01]  /*5470*/  IMAD.U32 R144, RZ, RZ, UR4 ;  /* 0x00000004ff907e24 */ /* 0x000fe2000f8e00ff */
[----:B-1----:R-:W-:-:S04]  /*5480*/  ISETP.NE.U32.AND P3, PT, R2, RZ, PT ;  /* 0x000000ff0200720c */ /* 0x002fc80003f65070 */
[----:B------:R-:W-:-:S13]  /*5490*/  ISETP.NE.AND.EX P3, PT, R3, RZ, PT, P3 ;  /* 0x000000ff0300720c */ /* 0x000fda0003f65330 */
[----:B------:R-:W-:Y:S05]  /*54a0*/  @!P3 BRA `(.L_x_89) ;  /* 0x000000000034b947 */ /* 0x000fea0003800000 */
[----:B------:R-:W1:Y:S02]  /*54b0*/  LDCU.64 UR4, c[0x0][0x888] ;  /* 0x00011100ff0477ac */ /* 0x000e640008000a00 */
[----:B-1----:R-:W-:-:S04]  /*54c0*/  UISETP.NE.U32.AND UP0, UPT, UR4, URZ, UPT ;  /* 0x000000ff0400728c */ /* 0x002fc8000bf05070 */
[----:B------:R-:W-:-:S09]  /*54d0*/  UISETP.NE.AND.EX UP0, UPT, UR5, URZ, UPT, UP0 ;  /* 0x000000ff0500728c */ /* 0x000fd2000bf05300 */
[----:B------:R-:W-:Y:S05]  /*54e0*/  BRA.U !UP0, `(.L_x_90) ;  /* 0x0000000108187547 */ /* 0x000fea000b800000 */
[----:B------:R-:W1:Y:S01]  /*54f0*/  LDC.64 R4, c[0x0][0x888] ;  /* 0x00022200ff047b82 */ /* 0x000e620000000a00 */
[----:B------:R-:W-:-:S04]  /*5500*/  IMAD R0, R2, UR36, RZ ;  /* 0x0000002402007c24 */ /* 0x000fc8000f8e02ff */
[----:B-1----:R-:W-:-:S05]  /*5510*/  IMAD.WIDE R4, R0, 0x4, R4 ;  /* 0x0000000400047825 */ /* 0x002fca00078e0204 */
[----:B-----5:R1:W5:Y:S01]  /*5520*/  LDG.E R90, desc[UR38][R4.64] ;  /* 0x00000026045a7981 */ /* 0x020362000c1e1900 */
[----:B------:R-:W-:Y:S01]  /*5530*/  MOV R132, 0x1 ;  /* 0x0000000100847802 */ /* 0x000fe20000000f00 */
[----:B------:R-:W-:Y:S06]  /*5540*/  BRA `(.L_x_89) ;  /* 0x00000000000c7947 */ /* 0x000fec0003800000 */
.L_x_90:
[----:B------:R-:W1:Y:S01]  /*5550*/  LDCU UR4, c[0x0][0x880] ;  /* 0x00011000ff0477ac */ /* 0x000e620008000800 */
[----:B------:R-:W-:Y:S01]  /*5560*/  HFMA2 R132, -RZ, RZ, 0, 5.9604644775390625e-08 ;  /* 0x00000001ff847431 */ /* 0x000fe200000001ff */
[----:B-1---5:R-:W-:Y:S02]  /*5570*/  MOV R90, UR4 ;  /* 0x00000004005a7c02 */ /* 0x022fe40008000f00 */
.L_x_89:
[----:B-1----:R-:W1:Y:S02]  /*5580*/  LDC.64 R4, c[0x0][0x8b0] ;  /* 0x00022c00ff047b82 */ /* 0x002e640000000a00 */
        /* <DEDUP_REMOVED lines=11> */
[----:B------:R-:W-:Y:S05]  /*5640*/  BRA `(.L_x_91) ;  /* 0x0000000000087947 */ /* 0x000fea0003800000 */
.L_x_92:
[----:B------:R-:W1:Y:S02]  /*5650*/  LDCU UR4, c[0x0][0x8a0] ;  /* 0x00011400ff0477ac */ /* 0x000e640008000800 */
[----:B-1---5:R-:W-:Y:S02]  /*5660*/  MOV R70, UR4 ;  /* 0x0000000400467c02 */ /* 0x022fe40008000f00 */
.L_x_91:
[----:B------:R-:W-:Y:S01]  /*5670*/  UISETP.NE.AND UP0, UPT, UR43, URZ, UPT ;  /* 0x000000ff2b00728c */ /* 0x000fe2000bf05270 */
[----:B------:R-:W-:Y:S01]  /*5680*/  PLOP3.LUT P0, PT, PT, PT, PT, 0x8, 0x80 ;  /* 0x000000000080781c */ /* 0x000fe20003f0e170 */
[----:B------:R-:W-:-:S03]  /*5690*/  IMAD.U32 R0, RZ, RZ, UR40 ;  /* 0x00000028ff007e24 */ /* 0x000fc6000f8e00ff */
[----:B------:R-:W-:-:S04]  /*56a0*/  P2R R162, PR, RZ, 0x1 ;  /* 0x00000001ffa27803 */ /* 0x000fc80000000000 */
[----:B------:R-:W-:Y:S05]  /*56b0*/  BRA.U !UP0, `(.L_x_93) ;  /* 0x00000001083c7547 */ /* 0x000fea000b800000 */
[----:B------:R-:W-:-:S04]  /*56c0*/  ISETP.NE.U32.AND P0, PT, R2, RZ, PT ;  /* 0x000000ff0200720c */ /* 0x000fc80003f05070 */
[----:B------:R-:W-:-:S13]  /*56d0*/  ISETP.NE.AND.EX P0, PT, R3, RZ, PT, P0 ;  /* 0x000000ff0300720c */ /* 0x000fda0003f05300 */
[----:B-----5:R-:W-:-:S04]  /*56e0*/  @!P0 FSETP.EQ.AND P1, PT, R90, RZ, PT ;  /* 0x000000ff5a00820b */ /* 0x020fc80003f22000 */
[----:B------:R-:W-:Y:S01]  /*56f0*/  P2R R162, PR, RZ, 0x2 ;  /* 0x00000002ffa27803 */ /* 0x000fe20000000000 */
[----:B------:R-:W-:Y:S08]  /*5700*/  @!P0 BRA `(.L_x_93) ;  /* 0x0000000000288947 */ /* 0x000ff00003800000 */
[----:B------:R-:W2:Y:S01]  /*5710*/  LDCU.64 UR4, c[0x0][0x888] ;  /* 0x00011100ff0477ac */ /* 0x000ea20008000a00 */
[----:B------:R-:W-:Y:S02]  /*5720*/  LOP3.LUT P1, RZ, R132, 0xff, RZ, 0xc0, !PT ;  /* 0x000000ff84ff7812 */ /* 0x000fe4000782c0ff */
[----:B------:R-:W-:-:S04]  /*5730*/  FSETP.NEU.AND P0, PT, R90, RZ, PT ;  /* 0x000000ff5a00720b */ /* 0x000fc80003f0d000 */
[----:B------:R-:W-:Y:S02]  /*5740*/  SEL R2, RZ, 0xffffffff, P0 ;  /* 0xffffffffff027807 */ /* 0x000fe40000000000 */
[----:B--2---:R-:W-:-:S04]  /*5750*/  ISETP.NE.U32.AND P2, PT, RZ, UR4, PT ;  /* 0x00000004ff007c0c */ /* 0x004fc8000bf45070 */
[----:B------:R-:W-:-:S04]  /*5760*/  ISETP.NE.AND.EX P2, PT, RZ, UR5, PT, P2 ;  /* 0x00000005ff007c0c */ /* 0x000fc8000bf45320 */
[----:B------:R-:W-:-:S04]  /*5770*/  @!P1 SEL R2, RZ, 0xffffffff, P2 ;  /* 0xffffffffff029807 */ /* 0x000fc80001000000 */
[----:B------:R-:W-:-:S04]  /*5780*/  LOP3.LUT R2, R2, 0x1, RZ, 0xc0, !PT ;  /* 0x0000000102027812 */ /* 0x000fc800078ec0ff */
[----:B------:R-:W-:-:S04]  /*5790*/  ISETP.EQ.U32.AND P0, PT, R2, 0x1, PT ;  /* 0x000000010200780c */ /* 0x000fc80003f02070 */
[----:B------:R-:W-:-:S09]  /*57a0*/  P2R R162, PR, RZ, 0x1 ;  /* 0x00000001ffa27803 */ /* 0x000fd20000000000 */
.L_x_93:
[----:B------:R-:W-:Y:S01]  /*57b0*/  ISETP.NE.AND P4, PT, R162, RZ, PT ;  /* 0x000000ffa200720c */ /* 0x000fe20003f85270 */
[----:B------:R-:W2:Y:S01]  /*57c0*/  LDCU.64 UR4, c[0x0][0x888] ;  /* 0x00011100ff0477ac */ /* 0x000ea20008000a00 */
[----:B------:R-:W-:Y:S01]  /*57d0*/  IMAD.MOV.U32 R143, RZ, RZ, 0x1 ;  /* 0x00000001ff8f7424 */ /* 0x000fe200078e00ff */
[----:B------:R-:W-:Y:S01]  /*57e0*/  CS2R R130, SRZ ;  /* 0x0000000000827805 */ /* 0x000fe2000001ff00 */
[----:B------:R-:W-:Y:S01]  /*57f0*/  IMAD.SHL.U32 R137, R23, 0x40, RZ ;  /* 0x0000004017897824 */ /* 0x000fe200078e00ff */
[----:B------:R-:W-:Y:S01]  /*5800*/  CS2R R128, SRZ ;  /* 0x0000000000807805 */ /* 0x000fe2000001ff00 */
[----:B------:R-:W-:Y:S01]  /*5810*/  IMAD.SHL.U32 R136, R22, 0x80, RZ ;  /* 0x0000008016887824 */ /* 0x000fe200078e00ff */
[----:B------:R-:W-:Y:S01]  /*5820*/  CS2R R126, SRZ ;  /* 0x00000000007e7805 */ /* 0x000fe2000001ff00 */
[----:B------:R-:W-:Y:S01]  /*5830*/  IMAD R66, R68, 0x40, R69 ;  /* 0x0000004044427824 */ /* 0x000fe200078e0245 */
[----:B------:R-:W-:Y:S01]  /*5840*/  CS2R R124, SRZ ;  /* 0x00000000007c7805 */ /* 0x000fe2000001ff00 */
[----:B------:R-:W-:Y:S01]  /*5850*/  IMAD.MOV.U32 R67, RZ, RZ, RZ ;  /* 0x000000ffff437224 */ /* 0x000fe200078e00ff */
[----:B------:R-:W-:Y:S01]  /*5860*/  CS2R R122, SRZ ;  /* 0x00000000007a7805 */ /* 0x000fe2000001ff00 */
[----:B------:R-:W-:Y:S01]  /*5870*/  IMAD.U32 R142, RZ, RZ, UR37 ;  /* 0x00000025ff8e7e24 */ /* 0x000fe2000f8e00ff */
[----:B------:R-:W-:Y:S01]  /*5880*/  CS2R R120, SRZ ;  /* 0x0000000000787805 */ /* 0x000fe2000001ff00 */
[--C-:B------:R-:W-:Y:S01]  /*5890*/  @!P4 IMAD R2, R0, 0x8, R16.reuse ;  /* 0x000000080002c824 */ /* 0x100fe200078e0210 */
[----:B------:R-:W-:Y:S01]  /*58a0*/  @!P4 SHF.L.U32 R0, R144, 0x1f, RZ ;  /* 0x0000001f9000c819 */ /* 0x000fe200000006ff */
[----:B------:R-:W-:Y:S01]  /*58b0*/  IMAD R16, R68, 0x8, R16 ;  /* 0x0000000844107824 */ /* 0x000fe200078e0210 */
[----:B------:R-:W-:Y:S01]  /*58c0*/  CS2R R118, SRZ ;  /* 0x0000000000767805 */ /* 0x000fe2000001ff00 */
[----:B------:R-:W-:Y:S01]  /*58d0*/  IMAD.U32 R141, RZ, RZ, UR40 ;  /* 0x00000028ff8d7e24 */ /* 0x000fe2000f8e00ff */
[----:B------:R3:W4:Y:S01]  /*58e0*/  @!P4 SYNCS.PHASECHK.TRANS64.TRYWAIT P1, [R2+URZ+0x80], R0 ;  /* 0x000080000200c5a7 */ /* 0x00072200080211ff */
[----:B--2---:R-:W-:-:S02]  /*58f0*/  ISETP.NE.U32.AND P0, PT, RZ, UR4, PT ;  /* 0x00000004ff007c0c */ /* 0x004fc4000bf05070 */
[----:B------:R-:W-:Y:S02]  /*5900*/  CS2R R116, SRZ ;  /* 0x0000000000747805 */ /* 0x000fe4000001ff00 */
[----:B------:R-:W-:Y:S02]  /*5910*/  ISETP.NE.AND.EX P0, PT, RZ, UR5, PT, P0 ;  /* 0x00000005ff007c0c */ /* 0x000fe4000bf05300 */
[----:B---3--:R-:W-:Y:S02]  /*5920*/  SHF.L.U32 R0, R150, 0x1f, RZ ;  /* 0x0000001f96007819 */ /* 0x008fe400000006ff */
[----:B------:R-:W-:Y:S02]  /*5930*/  SEL R2, RZ, 0xffffffff, P0 ;  /* 0xffffffffff027807 */ /* 0x000fe40000000000 */
[----:B------:R-:W2:Y:S01]  /*5940*/  SYNCS.PHASECHK.TRANS64.TRYWAIT P2, [R16+URZ+0xe0], R0 ;  /* 0x0000e000100075a7 */ /* 0x000ea200080411ff */
[----:B------:R-:W-:Y:S02]  /*5950*/  LOP3.LUT P0, R135, R132, 0xff, RZ, 0xc0, !PT ;  /* 0x000000ff84877812 */ /* 0x000fe4000780c0ff */
[----:B----4-:R-:W-:-:S02]  /*5960*/  @!P4 SEL R143, RZ, 0x1, !P1 ;  /* 0x00000001ff8fc807 */ /* 0x010fc40004800000 */
[----:B--2---:R-:W-:Y:S02]  /*5970*/  P2R R161, PR, RZ, 0x4 ;  /* 0x00000004ffa17803 */ /* 0x004fe40000000000 */
[----:B-----5:R-:W-:-:S04]  /*5980*/  FSETP.NEU.AND P2, PT, R90, RZ, PT ;  /* 0x000000ff5a00720b */ /* 0x020fc80003f4d000 */
[----:B------:R-:W-:-:S04]  /*5990*/  SEL R0, RZ, 0xffffffff, P2 ;  /* 0xffffffffff007807 */ /* 0x000fc80001000000 */
[----:B------:R-:W-:Y:S02]  /*59a0*/  @P3 SEL R0, R2, R0, !P0 ;  /* 0x0000000002003207 */ /* 0x000fe40004000000 */
[----:B------:R-:W-:Y:S02]  /*59b0*/  PLOP3.LUT P0, PT, PT, PT, PT, 0x80, 0x8 ;  /* 0x000000000008781c */ /* 0x000fe40003f0f070 */
[----:B------:R-:W-:-:S04]  /*59c0*/  LOP3.LUT R0, R0, 0x1, RZ, 0xc0, !PT ;  /* 0x0000000100007812 */ /* 0x000fc800078ec0ff */
[----:B------:R-:W-:-:S04]  /*59d0*/  ISETP.NE.U32.AND P2, PT, R0, 0x1, PT ;  /* 0x000000010000780c */ /* 0x000fc80003f45070 */
[----:B------:R-:W-:Y:S02]  /*59e0*/  P2R R157, PR, RZ, 0x4 ;  /* 0x00000004ff9d7803 */ /* 0x000fe40000000000 */
[----:B------:R-:W-:-:S04]  /*59f0*/  PLOP3.LUT P2, PT, PT, PT, PT, 0x8, 0x80 ;  /* 0x000000000080781c */ /* 0x000fc80003f4e170 */
[----:B------:R-:W-:-:S09]  /*5a00*/  P2R R160, PR, RZ, 0x4 ;  /* 0x00000004ffa07803 */ /* 0x000fd20000000000 */
.L_x_206:
[----:B------:R-:W-:Y:S01]  /*5a10*/  ISETP.NE.AND P1, PT, R162, RZ, PT ;  /* 0x000000ffa200720c */ /* 0x000fe20003f25270 */
[----:B------:R-:W-:Y:S05]  /*5a20*/  YIELD ;  /* 0x0000000000007946 */ /* 0x000fea0003800000 */
[----:B------:R-:W-:Y:S01]  /*5a30*/  P2R R159, PR, RZ, 0x1 ;  /* 0x00000001ff9f7803 */ /* 0x000fe20000000000 */
[----:B------:R-:W-:Y:S06]  /*5a40*/  BSSY B1, `(.L_x_94) ;  /* 0x000001d000017945 */ /* 0x000fec0003800000 */
[----:B------:R-:W-:Y:S05]  /*5a50*/  @P1 BRA `(.L_x_95) ;  /* 0x00000000006c1947 */ /* 0x000fea0003800000 */
[----:B------:R-:W-:Y:S01]  /*5a60*/  ISETP.NE.AND P1, PT, R157, RZ, PT ;  /* 0x000000ff9d00720c */ /* 0x000fe20003f25270 */
[----:B------:R-:W-:Y:S01]  /*5a70*/  BSSY B0, `(.L_x_96) ;  /* 0x000000e000007945 */ /* 0x000fe20003800000 */
[----:B------:R-:W-:Y:S11]  /*5a80*/  ISETP.NE.AND P0, PT, R143, RZ, PT ;  /* 0x000000ff8f00720c */ /* 0x000ff60003f05270 */
[----:B------:R-:W-:Y:S05]  /*5a90*/  @P1 LEA R6, R141, R152, 0xd ;  /* 0x000000988d061211 */ /* 0x000fea00078e68ff */
[--C-:B-1----:R-:W-:Y:S02]  /*5aa0*/  @P1 IMAD R5, R154, -0x10, R6.reuse ;  /* 0xfffffff09a051824 */ /* 0x102fe400078e0206 */
[----:B------:R-:W-:Y:S03]  /*5ab0*/  @P1 IMAD R4, R153, -0x10, R6 ;  /* 0xfffffff099041824 */ /* 0x000fe600078e0206 */
[----:B------:R-:W-:Y:S01]  /*5ac0*/  @P1 LEA R3, R151, R5, 0x4 ;  /* 0x0000000597031211 */ /* 0x000fe200078e20ff */
[----:B------:R-:W-:Y:S06]  /*5ad0*/  @P0 BRA `(.L_x_97) ;  /* 0x00000000001c0947 */ /* 0x000fec0003800000 */
[----:B------:R-:W1:Y:S01]  /*5ae0*/  S2UR UR4, SR_CgaCtaId ;  /* 0x00000000000479c3 */ /* 0x000e620000008800 */
[----:B------:R-:W-:Y:S01]  /*5af0*/  UMOV UR5, 0x400 ;  /* 0x0000040000057882 */ /* 0x000fe20000000000 */
[----:B------:R-:W-:Y:S01]  /*5b00*/  SHF.L.U32 R0, R144, 0x1f, RZ ;  /* 0x0000001f90007819 */ /* 0x000fe200000006ff */
[----:B-1----:R-:W-:Y:S06]  /*5b10*/  ULEA UR4, UR4, UR5, 0x18 ;  /* 0x0000000504047291 */ /* 0x002fec000f8ec0ff */
[----:B------:R-:W-:Y:S04]  /*5b20*/  LEA R2, R141, UR4, 0x3 ;  /* 0x000000048d027c11 */ /* 0x000fe8000f8e18ff */
[----:B------:R-:W1:Y:S02]  /*5b30*/  SYNCS.PHASECHK.TRANS64.TRYWAIT P0, [R2+URZ+0x80], R0 ;  /* 0x00008000020075a7 */ /* 0x000e6400080011ff */
[----:B-1----:R-:W-:Y:S05]  /*5b40*/  @!P0 BRA `(.L_x_98) ;  /* 0x0000004c00948947 */ /* 0x002fea0003800000 */
.L_x_97:
[----:B------:R-:W-:Y:S05]  /*5b50*/  BSYNC B0 ;  /* 0x0000000000007941 */ /* 0x000fea0003800000 */
.L_x_96:
[----:B------:R-:W-:Y:S01]  /*5b60*/  ISETP.NE.AND P0, PT, R157, RZ, PT ;  /* 0x000000ff9d00720c */ /* 0x000fe20003f05270 */
[----:B------:R-:W-:Y:S11]  /*5b70*/  VIADD R141, R141, 0x1 ;  /* 0x000000018d8d7836 */ /* 0x000ff60000000000 */
[----:B------:R-:W-:Y:S01]  /*5b80*/  @!UPT UIADD3 URZ, UPT, UPT, URZ, URZ, URZ ;  /* 0x000000fffffff290 */ /* 0x000fe2000fffe0ff */
[----:B------:R2:W3:Y:S04]  /*5b90*/  @P0 LDS.128 R116, [R6] ;  /* 0x0000000006740984 */ /* 0x0004e80000000c00 */
[----:B------:R2:W4:Y:S04]  /*5ba0*/  @P0 LDS.128 R124, [R4+0x20] ;  /* 0x00002000047c0984 */ /* 0x0005280000000c00 */
[----:B------:R2:W2:Y:S04]  /*5bb0*/  @P0 LDS.128 R120, [R5+0x10] ;  /* 0x0000100005780984 */ /* 0x0004a80000000c00 */
[----:B------:R2:W2:Y:S01]  /*5bc0*/  @P0 LDS.128 R128, [R3+0x10] ;  /* 0x0000100003800984 */ /* 0x0004a20000000c00 */
[C---:B------:R-:W-:Y:S04]  /*5bd0*/  ISETP.NE.AND P0, PT, R141.reuse, 0x3, PT ;  /* 0x000000038d00780c */ /* 0x040fe80003f05270 */
[----:B-1----:R-:W-:Y:S02]  /*5be0*/  SEL R0, RZ, 0x1, P0 ;  /* 0x00000001ff007807 */ /* 0x002fe40000000000 */
[----:B------:R-:W-:Y:S02]  /*5bf0*/  SEL R141, R141, RZ, P0 ;  /* 0x000000ff8d8d7207 */ /* 0x000fe40000000000 */
[----:B------:R-:W-:Y:S02]  /*5c00*/  LOP3.LUT R144, R144, R0, RZ, 0x3c, !PT ;  /* 0x0000000090907212 */ /* 0x000fe400078e3cff */
.L_x_95:
[----:B------:R-:W-:Y:S05]  /*5c10*/  BSYNC B1 ;  /* 0x0000000000017941 */ /* 0x000fea0003800000 */
.L_x_94:
[----:B------:R-:W-:Y:S01]  /*5c20*/  ISETP.NE.AND P1, PT, R161, RZ, PT ;  /* 0x000000ffa100720c */ /* 0x000fe20003f25270 */
[----:B------:R-:W5:Y:S01]  /*5c30*/  S2UR UR4, SR_CgaCtaId ;  /* 0x00000000000479c3 */ /* 0x000f620000008800 */
[----:B------:R-:W-:Y:S01]  /*5c40*/  ISETP.NE.AND P0, PT, R160, RZ, PT ;  /* 0x000000ffa000720c */ /* 0x000fe20003f05270 */
[----:B------:R-:W-:Y:S01]  /*5c50*/  IMAD.IADD R2, R66, 0x1, R67 ;  /* 0x0000000142027824 */ /* 0x000fe200078e0243 */
[----:B------:R-:W-:Y:S01]  /*5c60*/  MOV R133, 0x400 ;  /* 0x0000040000857802 */ /* 0x000fe20000000f00 */
[----:B------:R-:W-:Y:S01]  /*5c70*/  BSSY B0, `(.L_x_99) ;  /* 0x000000a000007945 */ /* 0x000fe20003800000 */
[----:B------:R-:W-:Y:S02]  /*5c80*/  PLOP3.LUT P0, PT, P0, P1, PT, 0xf8, 0x8f ;  /* 0x00000000008f781c */ /* 0x000fe40000703f70 */
[----:B--2---:R-:W-:Y:S01]  /*5c90*/  SHF.R.U32.HI R3, RZ, 0x15, R2 ;  /* 0x00000015ff037819 */ /* 0x004fe20000011602 */
[----:B-----5:R-:W-:Y:S05]  /*5ca0*/  IMAD.U32 R134, RZ, RZ, UR4 ;  /* 0x00000004ff867e24 */ /* 0x020fea000f8e00ff */
[----:B------:R-:W-:Y:S05]  /*5cb0*/  LEA R133, R134, R133, 0x18 ;  /* 0x0000008586857211 */ /* 0x000fea00078ec0ff */
[----:B------:R-:W-:Y:S01]  /*5cc0*/  IMAD R88, R68, 0x8, R133 ;  /* 0x0000000844587824 */ /* 0x000fe200078e0285 */
[----:B------:R-:W-:Y:S06]  /*5cd0*/  @P0 BRA `(.L_x_100) ;  /* 0x00000000000c0947 */ /* 0x000fec0003800000 */
[----:B------:R-:W-:Y:S04]  /*5ce0*/  SHF.L.U32 R0, R150, 0x1f, RZ ;  /* 0x0000001f96007819 */ /* 0x000fe800000006ff */
[----:B------:R-:W2:Y:S02]  /*5cf0*/  SYNCS.PHASECHK.TRANS64.TRYWAIT P0, [R88+URZ+0xe0], R0 ;  /* 0x0000e000580075a7 */ /* 0x000ea400080011ff */
[----:B--2---:R-:W-:Y:S05]  /*5d00*/  @!P0 BRA `(.L_x_101) ;  /* 0x0000004c00388947 */ /* 0x004fea0003800000 */
.L_x_100:
[----:B------:R-:W-:Y:S05]  /*5d10*/  BSYNC B0 ;  /* 0x0000000000007941 */ /* 0x000fea0003800000 */
.L_x_99:
[----:B------:R-:W-:Y:S11]  /*5d20*/  LOP3.LUT P0, RZ, R3, 0x3, R156, 0x48, !PT ;  /* 0x0000000303ff7812 */ /* 0x000ff6000780489c */
[----:B------:R-:W-:Y:S02]  /*5d30*/  @!UPT UIADD3 URZ, UPT, UPT, URZ, URZ, URZ ;  /* 0x000000fffffff290 */ /* 0x000fe4000fffe0ff */
[----:B------:R-:W-:Y:S05]  /*5d40*/  @!P0 BRA `(.L_x_102) ;  /* 0x0000000000408947 */ /* 0x000fea0003800000 */
[----:B------:R-:W1:Y:S01]  /*5d50*/  LDCU.64 UR8, c[0x4][0x70] ;  /* 0x01000e00ff0877ac */ /* 0x000e620008000a00 */
[----:B------:R-:W-:Y:S01]  /*5d60*/  MOV R15, 0x0 ;  /* 0x00000000000f7802 */ /* 0x000fe20000000f00 */
[----:B------:R-:W-:Y:S02]  /*5d70*/  HFMA2 R12, -RZ, RZ, 0, 5.9604644775390625e-08 ;  /* 0x00000001ff0c7431 */ /* 0x000fe400000001ff */
[----:B------:R-:W-:Y:S02]  /*5d80*/  IMAD.MOV.U32 R8, RZ, RZ, 0x192 ;  /* 0x00000192ff087424 */ /* 0x000fe400078e00ff */
[----:B------:R-:W-:Y:S01]  /*5d90*/  IMAD.MOV.U32 R13, RZ, RZ, RZ ;  /* 0x000000ffff0d7224 */ /* 0x000fe200078e00ff */
[----:B------:R-:W5:Y:S01]  /*5da0*/  LDCU.64 UR6, c[0x4][0x78] ;  /* 0x01000f00ff0677ac */ /* 0x000f620008000a00 */
[----:B------:R-:W2:Y:S01]  /*5db0*/  LDC.64 R14, c[0x4][R15] ;  /* 0x010000000f0e7b82 */ /* 0x000ea20000000a00 */
[----:B------:R-:W3:Y:S01]  /*5dc0*/  LDCU.64 UR4, c[0x4][0x10] ;  /* 0x01000200ff0477ac */ /* 0x000ee20008000a00 */
[----:B-1----:R-:W-:Y:S01]  /*5dd0*/  MOV R5, UR9 ;  /* 0x0000000900057c02 */ /* 0x002fe20008000f00 */
[----:B------:R-:W-:Y:S01]  /*5de0*/  IMAD.U32 R4, RZ, RZ, UR8 ;  /* 0x00000008ff047e24 */ /* 0x000fe2000f8e00ff */
[----:B-----5:R-:W-:Y:S01]  /*5df0*/  MOV R7, UR7 ;  /* 0x0000000700077c02 */ /* 0x020fe20008000f00 */
[----:B------:R-:W-:Y:S01]  /*5e00*/  IMAD.U32 R6, RZ, RZ, UR6 ;  /* 0x00000006ff067e24 */ /* 0x000fe2000f8e00ff */
[----:B---3--:R-:W-:Y:S01]  /*5e10*/  MOV R11, UR5 ;  /* 0x00000005000b7c02 */ /* 0x008fe20008000f00 */
[----:B------:R-:W-:Y:S02]  /*5e20*/  IMAD.U32 R10, RZ, RZ, UR4 ;  /* 0x00000004ff0a7e24 */ /* 0x000fe4000f8e00ff */
[----:B------:R-:W-:Y:S07]  /*5e30*/  LEPC R20, `(.L_x_102) ;  /* 0x000000001014794e */ /* 0x000fee0000000000 */
[----:B--2-4-:R-:W-:Y:S05]  /*5e40*/  CALL.ABS.NOINC R14 ;  /* 0x000000000e007343 */ /* 0x014fea0003c00000 */
.L_x_102:
[----:B------:R-:W-:Y:S05]  /*5e50*/  WARPSYNC.ALL ;  /* 0x0000000000007948 */ /* 0x000fea0003800000 */
[----:B------:R-:W-:Y:S01]  /*5e60*/  R2UR UR4, R2 ;  /* 0x00000000020472ca */ /* 0x000fe200000e0000 */
[----:B------:R-:W-:Y:S01]  /*5e70*/  HFMA2 R53, -RZ, RZ, 3.7421875, 0 ;  /* 0x437c0000ff357431 */ /* 0x000fe200000001ff */
[C---:B---3--:R-:W-:Y:S01]  /*5e80*/  SHF.L.U32 R36, R116.reuse, 0x10, RZ ;  /* 0x0000001074247819 */ /* 0x048fe200000006ff */
[----:B------:R-:W-:Y:S01]  /*5e90*/  BSSY.RECONVERGENT B1, `(.L_x_103) ;  /* 0x0000179000017945 */ /* 0x000fe20003800200 */
[----:B------:R-:W-:Y:S02]  /*5ea0*/  LOP3.LUT R37, R116, 0xffff0000, RZ, 0xc0, !PT ;  /* 0xffff000074257812 */ /* 0x000fe400078ec0ff */
[C---:B------:R-:W-:Y:S02]  /*5eb0*/  SHF.L.U32 R38, R117.reuse, 0x10, RZ ;  /* 0x0000001075267819 */ /* 0x040fe400000006ff */
[----:B------:R-:W-:Y:S02]  /*5ec0*/  MOV R85, 0x3bbb989d ;  /* 0x3bbb989d00557802 */ /* 0x000fe40000000f00 */
[----:B------:R-:W-:Y:S03]  /*5ed0*/  ISETP.NE.AND P6, PT, R160, RZ, PT ;  /* 0x000000ffa000720c */ /* 0x000fe60003fc5270 */
[----:B-1----:R-:W1:Y:S10]  /*5ee0*/  LDTM.x32 R4, tmem[UR4] ;  /* 0x00000004000479ee */ /* 0x002e7400082c0000 */
[----:B------:R-:W-:Y:S01]  /*5ef0*/  @P6 NOP ;  /* 0x0000000000006918 */ /* 0x000fe20000000000 */
[----:B--2---:R-:W-:Y:S04]  /*5f00*/  @P6 IADD3 R88, PT, PT, R88, 0x100, RZ ;  /* 0x0000010058586810 */ /* 0x004fe80007ffe0ff */
[----:B------:R-:W-:Y:S04]  /*5f10*/  @P6 PRMT R88, R134, 0x654, R88 ;  /* 0x0000065486586816 */ /* 0x000fe80000000058 */
[----:B-1----:R1:W-:Y:S01]  /*5f20*/  @P6 SYNCS.ARRIVE.TRANS64.RED.A1T0 RZ, [R88+URZ], RZ ;  /* 0x000000ff58ff69a7 */ /* 0x0023e200081004ff */
[C---:B------:R-:W-:Y:S01]  /*5f30*/  FMUL R0, R70.reuse, R4 ;  /* 0x0000000446007220 */ /* 0x040fe20000400000 */
        /* <DEDUP_REMOVED lines=18> */
[----:B------:R-:W-:Y:S01]  /*6060*/  LOP3.LUT R32, R117, 0xffff0000, RZ, 0xc0, !PT ;  /* 0xffff000075207812 */ /* 0x000fe200078ec0ff */
[C---:B------:R-:W-:Y:S01]  /*6070*/  FMUL R7, R70.reuse, R7 ;  /* 0x0000000746077220 */ /* 0x040fe20000400000 */
[C---:B------:R-:W-:Y:S01]  /*6080*/  FMUL R18, R70.reuse, R22 ;  /* 0x0000001646127220 */ /* 0x040fe20000400000 */
[C---:B------:R-:W-:Y:S01]  /*6090*/  FMUL R29, R70.reuse, R33 ;  /* 0x00000021461d7220 */ /* 0x040fe20000400000 */
[----:B------:R-:W-:Y:S01]  /*60a0*/  FMUL R22, R70, R26 ;  /* 0x0000001a46167220 */ /* 0x000fe20000400000 */
[----:B------:R-:W-:Y:S01]  /*60b0*/  FFMA R0, R90, R36, R0 ;  /* 0x000000245a007223 */ /* 0x000fe20000000000 */
[----:B------:R-:W-:Y:S01]  /*60c0*/  SHF.L.U32 R33, R118, 0x10, RZ ;  /* 0x0000001076217819 */ /* 0x000fe200000006ff */
[----:B------:R-:W-:Y:S01]  /*60d0*/  FMUL R26, R70, R30 ;  /* 0x0000001e461a7220 */ /* 0x000fe20000400000 */
[----:B------:R-:W-:Y:S01]  /*60e0*/  FFMA R2, R90, R37, R2 ;  /* 0x000000255a027223 */ /* 0x000fe20000000002 */
[----:B------:R-:W-:Y:S01]  /*60f0*/  FMUL R30, R70, R34 ;  /* 0x00000022461e7220 */ /* 0x000fe20000400000 */
[----:B------:R-:W-:Y:S01]  /*6100*/  FFMA R3, R90, R38, R3 ;  /* 0x000000265a037223 */ /* 0x000fe20000000003 */
[----:B------:R-:W-:Y:S01]  /*6110*/  LOP3.LUT R34, R118, 0xffff0000, RZ, 0xc0, !PT ;  /* 0xffff000076227812 */ /* 0x000fe200078ec0ff */
[C---:B------:R-:W-:Y:S01]  /*6120*/  FFMA R7, R90.reuse, R32, R7 ;  /* 0x000000205a077223 */ /* 0x040fe20000000007 */
[C---:B------:R-:W-:Y:S01]  /*6130*/  SHF.L.U32 R32, R119.reuse, 0x10, RZ ;  /* 0x0000001077207819 */ /* 0x040fe200000006ff */
[----:B------:R-:W-:Y:S01]  /*6140*/  FFMA R4, R90, R33, R4 ;  /* 0x000000215a047223 */ /* 0x000fe20000000004 */
[----:B------:R-:W-:Y:S01]  /*6150*/  LOP3.LUT R36, R119, 0xffff0000, RZ, 0xc0, !PT ;  /* 0xffff000077247812 */ /* 0x000fe200078ec0ff */
[----:B------:R-:W-:Y:S01]  /*6160*/  FMUL R11, R70, R11 ;  /* 0x0000000b460b7220 */ /* 0x000fe20000400000 */
[----:B------:R-:W-:Y:S01]  /*6170*/  SHF.L.U32 R33, R120, 0x10, RZ ;  /* 0x0000001078217819 */ /* 0x000fe200000006ff */
[C---:B------:R-:W-:Y:S01]  /*6180*/  FFMA R5, R90.reuse, R34, R5 ;  /* 0x000000225a057223 */ /* 0x040fe20000000005 */
[C---:B------:R-:W-:Y:S01]  /*6190*/  FFMA R6, R90.reuse, R32, R6 ;  /* 0x000000205a067223 */ /* 0x040fe20000000006 */
[----:B------:R-:W-:Y:S01]  /*61a0*/  FFMA R11, R90, R36, R11 ;  /* 0x000000245a0b7223 */ /* 0x000fe2000000000b */
[----:B------:R-:W-:Y:S01]  /*61b0*/  LOP3.LUT R32, R120, 0xffff0000, RZ, 0xc0, !PT ;  /* 0xffff000078207812 */ /* 0x000fe200078ec0ff */
[----:B------:R-:W-:Y:S01]  /*61c0*/  FFMA R8, R90, R33, R8 ;  /* 0x000000215a087223 */ /* 0x000fe20000000008 */
[C---:B------:R-:W-:Y:S01]  /*61d0*/  SHF.L.U32 R34, R121.reuse, 0x10, RZ ;  /* 0x0000001079227819 */ /* 0x040fe200000006ff */
[----:B------:R-:W-:Y:S01]  /*61e0*/  FMUL R15, R70, R15 ;  /* 0x0000000f460f7220 */ /* 0x000fe20000400000 */
[----:B------:R-:W-:Y:S01]  /*61f0*/  LOP3.LUT R33, R121, 0xffff0000, RZ, 0xc0, !PT ;  /* 0xffff000079217812 */ /* 0x000fe200078ec0ff */
[----:B------:R-:W-:Y:S01]  /*6200*/  FFMA R9, R90, R32, R9 ;  /* 0x000000205a097223 */ /* 0x000fe20000000009 */
[----:B------:R-:W-:Y:S01]  /*6210*/  SHF.L.U32 R36, R122, 0x10, RZ ;  /* 0x000000107a247819 */ /* 0x000fe200000006ff */
[----:B------:R-:W-:Y:S01]  /*6220*/  FFMA R10, R90, R34, R10 ;  /* 0x000000225a0a7223 */ /* 0x000fe2000000000a */
[----:B------:R-:W-:Y:S01]  /*6230*/  LOP3.LUT R32, R122, 0xffff0000, RZ, 0xc0, !PT ;  /* 0xffff00007a207812 */ /* 0x000fe200078ec0ff */
[C---:B------:R-:W-:Y:S01]  /*6240*/  FFMA R15, R90.reuse, R33, R15 ;  /* 0x000000215a0f7223 */ /* 0x040fe2000000000f */
[C---:B------:R-:W-:Y:S01]  /*6250*/  SHF.L.U32 R33, R123.reuse, 0x10, RZ ;  /* 0x000000107b217819 */ /* 0x040fe200000006ff */
[C---:B------:R-:W-:Y:S01]  /*6260*/  FFMA R12, R90.reuse, R36, R12 ;  /* 0x000000245a0c7223 */ /* 0x040fe2000000000c */
[----:B------:R-:W-:Y:S01]  /*6270*/  LOP3.LUT R34, R123, 0xffff0000, RZ, 0xc0, !PT ;  /* 0xffff00007b227812 */ /* 0x000fe200078ec0ff */
[----:B------:R-:W-:Y:S01]  /*6280*/  FFMA R13, R90, R32, R13 ;  /* 0x000000205a0d7223 */ /* 0x000fe2000000000d */
[----:B------:R-:W-:Y:S01]  /*6290*/  FMUL R19, R70, R19 ;  /* 0x0000001346137220 */ /* 0x000fe20000400000 */
[----:B----4-:R-:W-:Y:S01]  /*62a0*/  SHF.L.U32 R32, R124, 0x10, RZ ;  /* 0x000000107c207819 */ /* 0x010fe200000006ff */
        /* <DEDUP_REMOVED lines=8> */
[----:B------:R-:W-:Y:S01]  /*6330*/  SHF.L.U32 R34, R126, 0x10, RZ ;  /* 0x000000107e227819 */ /* 0x000fe200000006ff */
[----:B------:R-:W-:Y:S01]  /*6340*/  FFMA R18, R90, R33, R18 ;  /* 0x000000215a127223 */ /* 0x000fe20000000012 */
[----:B------:R-:W-:Y:S01]  /*6350*/  LOP3.LUT R33, R126, 0xffff0000, RZ, 0xc0, !PT ;  /* 0xffff00007e217812 */ /* 0x000fe200078ec0ff */
[C---:B------:R-:W-:Y:S01]  /*6360*/  FFMA R23, R90.reuse, R32, R23 ;  /* 0x000000205a177223 */ /* 0x040fe20000000017 */
[C---:B------:R-:W-:Y:S01]  /*6370*/  SHF.L.U32 R36, R127.reuse, 0x10, RZ ;  /* 0x000000107f247819 */ /* 0x040fe200000006ff */
[----:B------:R-:W-:Y:S01]  /*6380*/  FFMA R20, R90, R34, R20 ;  /* 0x000000225a147223 */ /* 0x000fe20000000014 */
[----:B------:R-:W-:Y:S01]  /*6390*/  LOP3.LUT R32, R127, 0xffff0000, RZ, 0xc0, !PT ;  /* 0xffff00007f207812 */ /* 0x000fe200078ec0ff */
[----:B------:R-:W-:Y:S01]  /*63a0*/  FMUL R27, R70, R27 ;  /* 0x0000001b461b7220 */ /* 0x000fe20000400000 */
[----:B------:R-:W-:Y:S01]  /*63b0*/  FFMA R21, R90, R33, R21 ;  /* 0x000000215a157223 */ /* 0x000fe20000000015 */
        /* <DEDUP_REMOVED lines=17> */
[C---:B------:R-:W-:Y:S02]  /*64d0*/  FFMA R29, R90.reuse, R32, R29 ;  /* 0x000000205a1d7223 */ /* 0x040fe4000000001d */
[C---:B------:R-:W-:Y:S02]  /*64e0*/  FFMA R30, R90.reuse, R34, R30 ;  /* 0x000000225a1e7223 */ /* 0x040fe4000000001e */
[----:B------:R-:W-:Y:S01]  /*64f0*/  FFMA R35, R90, R33, R35 ;  /* 0x000000215a237223 */ /* 0x000fe20000000023 */
[----:B------:R-:W-:Y:S04]  /*6500*/  FFMA.SAT R32, R0, -R85, 0.5 ;  /* 0x3f00000000207423 */ /* 0x000fe80000002855 */
[----:B------:R-:W-:Y:S04]  /*6510*/  FFMA.RM R54, R32, R53, 12582913 ;  /* 0x4b40000120367423 */ /* 0x000fe80000004035 */
[----:B------:R-:W-:Y:S04]  /*6520*/  FADD R32, R54, -12583039 ;  /* 0xcb40007f36207421 */ /* 0x000fe80000000000 */
[C---:B------:R-:W-:Y:S04]  /*6530*/  FFMA R32, R0.reuse, -1.4426950216293334961, -R32 ;  /* 0xbfb8aa3b00207823 */ /* 0x040fe80000000820 */
[----:B------:R-:W-:Y:S01]  /*6540*/  FFMA R32, R0, -1.925963033500011079e-08, R32 ;  /* 0xb2a5706000207823 */ /* 0x000fe20000000020 */
[C---:B------:R-:W-:Y:S03]  /*6550*/  FFMA.SAT R33, R2.reuse, -R85, 0.5 ;  /* 0x3f00000002217423 */ /* 0x040fe60000002855 */
[----:B------:R-:W2:Y:S01]  /*6560*/  MUFU.EX2 R86, R32 ;  /* 0x0000002000567308 */ /* 0x000ea20000000800 */
[----:B------:R-:W-:Y:S04]  /*6570*/  FFMA.RM R55, R33, R53, 12582913 ;  /* 0x4b40000121377423 */ /* 0x000fe80000004035 */
[----:B------:R-:W-:Y:S04]  /*6580*/  FADD R33, R55, -12583039 ;  /* 0xcb40007f37217421 */ /* 0x000fe80000000000 */
[C---:B------:R-:W-:Y:S04]  /*6590*/  FFMA R33, R2.reuse, -1.4426950216293334961, -R33 ;  /* 0xbfb8aa3b02217823 */ /* 0x040fe80000000821 */
[----:B------:R-:W-:Y:S01]  /*65a0*/  FFMA R33, R2, -1.925963033500011079e-08, R33 ;  /* 0xb2a5706002217823 */ /* 0x000fe20000000021 */
[C---:B------:R-:W-:Y:S03]  /*65b0*/  FFMA.SAT R34, R3.reuse, -R85, 0.5 ;  /* 0x3f00000003227423 */ /* 0x040fe60000002855 */
[----:B------:R-:W1:Y:S01]  /*65c0*/  MUFU.EX2 R87, R33 ;  /* 0x0000002100577308 */ /* 0x000e620000000800 */
[----:B------:R-:W-:Y:S04]  /*65d0*/  FFMA.RM R56, R34, R53, 12582913 ;  /* 0x4b40000122387423 */ /* 0x000fe80000004035 */
[----:B------:R-:W-:Y:S04]  /*65e0*/  FADD R34, R56, -12583039 ;  /* 0xcb40007f38227421 */ /* 0x000fe80000000000 */
[C---:B------:R-:W-:Y:S04]  /*65f0*/  FFMA R34, R3.reuse, -1.4426950216293334961, -R34 ;  /* 0xbfb8aa3b03227823 */ /* 0x040fe80000000822 */
[----:B------:R-:W-:Y:S01]  /*6600*/  FFMA R34, R3, -1.925963033500011079e-08, R34 ;  /* 0xb2a5706003227823 */ /* 0x000fe20000000022 */
[----:B------:R-:W-:Y:S03]  /*6610*/  FFMA.SAT R36, R7, -R85, 0.5 ;  /* 0x3f00000007247423 */ /* 0x000fe60000002855 */
[----:B------:R-:W3:Y:S01]  /*6620*/  MUFU.EX2 R89, R34 ;  /* 0x0000002200597308 */ /* 0x000ee20000000800 */
[----:B------:R-:W-:Y:S04]  /*6630*/  FFMA.RM R57, R36, R53, 12582913 ;  /* 0x4b40000124397423 */ /* 0x000fe80000004035 */
[----:B------:R-:W-:Y:S04]  /*6640*/  FADD R36, R57, -12583039 ;  /* 0xcb40007f39247421 */ /* 0x000fe80000000000 */
[C---:B------:R-:W-:Y:S04]  /*6650*/  FFMA R36, R7.reuse, -1.4426950216293334961, -R36 ;  /* 0xbfb8aa3b07247823 */ /* 0x040fe80000000824 */
[----:B------:R-:W-:Y:S01]  /*6660*/  FFMA R36, R7, -1.925963033500011079e-08, R36 ;  /* 0xb2a5706007247823 */ /* 0x000fe20000000024 */
[----:B------:R-:W-:Y:S03]  /*6670*/  FFMA.SAT R37, R4, -R85, 0.5 ;  /* 0x3f00000004257423 */ /* 0x000fe60000002855 */
[----:B------:R-:W4:Y:S01]  /*6680*/  MUFU.EX2 R91, R36 ;  /* 0x00000024005b7308 */ /* 0x000f220000000800 */
[----:B------:R-:W-:Y:S04]  /*6690*/  FFMA.RM R58, R37, R53, 12582913 ;  /* 0x4b400001253a7423 */ /* 0x000fe80000004035 */
[----:B------:R-:W-:Y:S04]  /*66a0*/  FADD R37, R58, -12583039 ;  /* 0xcb40007f3a257421 */ /* 0x000fe80000000000 */
[C---:B------:R-:W-:Y:S04]  /*66b0*/  FFMA R37, R4.reuse, -1.4426950216293334961, -R37 ;  /* 0xbfb8aa3b04257823 */ /* 0x040fe80000000825 */
[----:B------:R-:W-:Y:S01]  /*66c0*/  FFMA R37, R4, -1.925963033500011079e-08, R37 ;  /* 0xb2a5706004257823 */ /* 0x000fe20000000025 */
[----:B------:R-:W-:Y:S03]  /*66d0*/  FFMA.SAT R38, R5, -R85, 0.5 ;  /* 0x3f00000005267423 */ /* 0x000fe60000002855 */
[----:B------:R-:W5:Y:S01]  /*66e0*/  MUFU.EX2 R92, R37 ;  /* 0x00000025005c7308 */ /* 0x000f620000000800 */
        /* <DEDUP_REMOVED lines=71> */
[----:B------:R2:W5:Y:S01]  /*6b60*/  MUFU.EX2 R104, R49 ;  /* 0x0000003100687308 */ /* 0x0005620000000800 */
[----:B------:R-:W-:Y:S04]  /*6b70*/  FFMA.RM R77, R50, R53, 12582913 ;  /* 0x4b400001324d7423 */ /* 0x000fe80000004035 */
[----:B------:R-:W-:Y:S04]  /*6b80*/  FADD R50, R77, -12583039 ;  /* 0xcb40007f4d327421 */ /* 0x000fe80000000000 */
[C---:B------:R-:W-:Y:S04]  /*6b90*/  FFMA R50, R17.reuse, -1.4426950216293334961, -R50 ;  /* 0xbfb8aa3b11327823 */ /* 0x040fe80000000832 */
[----:B------:R-:W-:Y:S01]  /*6ba0*/  FFMA R50, R17, -1.925963033500011079e-08, R50 ;  /* 0xb2a5706011327823 */ /* 0x000fe20000000032 */
[----:B------:R-:W-:Y:S03]  /*6bb0*/  FFMA.SAT R51, R18, -R85, 0.5 ;  /* 0x3f00000012337423 */ /* 0x000fe60000002855 */
[----:B------:R1:W5:Y:S01]  /*6bc0*/  MUFU.EX2 R105, R50 ;  /* 0x0000003200697308 */ /* 0x0003620000000800 */
[----:B------:R-:W-:Y:S01]  /*6bd0*/  FFMA.RM R78, R51, R53, 12582913 ;  /* 0x4b400001334e7423 */ /* 0x000fe20000004035 */
[----:B--2---:R-:W-:Y:S03]  /*6be0*/  SHF.L.U32 R49, R54, 0x17, RZ ;  /* 0x0000001736317819 */ /* 0x004fe600000006ff */
[----:B------:R-:W-:Y:S04]  /*6bf0*/  FADD R51, R78, -12583039 ;  /* 0xcb40007f4e337421 */ /* 0x000fe80000000000 */
[C---:B------:R-:W-:Y:S04]  /*6c00*/  FFMA R51, R18.reuse, -1.4426950216293334961, -R51 ;  /* 0xbfb8aa3b12337823 */ /* 0x040fe80000000833 */
[----:B------:R-:W-:Y:S01]  /*6c10*/  FFMA R51, R18, -1.925963033500011079e-08, R51 ;  /* 0xb2a5706012337823 */ /* 0x000fe20000000033 */
[----:B------:R-:W-:Y:S03]  /*6c20*/  FFMA.SAT R52, R23, -R85, 0.5 ;  /* 0x3f00000017347423 */ /* 0x000fe60000002855 */
[----:B------:R2:W5:Y:S01]  /*6c30*/  MUFU.EX2 R106, R51 ;  /* 0x00000033006a7308 */ /* 0x0005620000000800 */
[----:B------:R-:W-:Y:S01]  /*6c40*/  FFMA.RM R79, R52, R53, 12582913 ;  /* 0x4b400001344f7423 */ /* 0x000fe20000004035 */
[----:B-1----:R-:W-:Y:S03]  /*6c50*/  @P6 IADD3 R50, PT, PT, R68, 0x1, RZ ;  /* 0x0000000144326810 */ /* 0x002fe60007ffe0ff */
[----:B------:R-:W-:Y:S01]  /*6c60*/  FADD R52, R79, -12583039 ;  /* 0xcb40007f4f347421 */ /* 0x000fe20000000000 */
[C---:B------:R-:W-:Y:S03]  /*6c70*/  @P6 ISETP.NE.AND P0, PT, R50.reuse, 0x4, PT ;  /* 0x000000043200680c */ /* 0x040fe60003f05270 */
[----:B------:R-:W-:Y:S01]  /*6c80*/  FFMA R52, R23, -1.4426950216293334961, -R52 ;  /* 0xbfb8aa3b17347823 */ /* 0x000fe20000000834 */
[----:B------:R-:W-:Y:S02]  /*6c90*/  @P6 SEL R68, R50, RZ, P0 ;  /* 0x000000ff32446207 */ /* 0x000fe40000000000 */
[----:B------:R-:W-:Y:S01]  /*6ca0*/  SHF.L.U32 R50, R57, 0x17, RZ ;  /* 0x0000001739327819 */ /* 0x000fe200000006ff */
[----:B------:R-:W-:Y:S01]  /*6cb0*/  FFMA R52, R23, -1.925963033500011079e-08, R52 ;  /* 0xb2a5706017347823 */ /* 0x000fe20000000034 */
[----:B------:R-:W-:Y:S03]  /*6cc0*/  FFMA.SAT R80, R20, -R85, 0.5 ;  /* 0x3f00000014507423 */ /* 0x000fe60000002855 */
[----:B------:R-:W1:Y:S01]  /*6cd0*/  MUFU.EX2 R107, R52 ;  /* 0x00000034006b7308 */ /* 0x000e620000000800 */
[----:B------:R-:W-:Y:S01]  /*6ce0*/  FFMA.RM R80, R80, R53, 12582913 ;  /* 0x4b40000150507423 */ /* 0x000fe20000004035 */
[----:B--2---:R-:W-:Y:S03]  /*6cf0*/  @P6 SEL R51, RZ, 0x1, P0 ;  /* 0x00000001ff336807 */ /* 0x004fe60000000000 */
[----:B------:R-:W-:Y:S01]  /*6d00*/  FADD R32, R80, -12583039 ;  /* 0xcb40007f50207421 */ /* 0x000fe20000000000 */
[----:B------:R-:W-:Y:S03]  /*6d10*/  @P6 LOP3.LUT R150, R150, R51, RZ, 0x3c, !PT ;  /* 0x0000003396966212 */ /* 0x000fe600078e3cff */
[C---:B------:R-:W-:Y:S04]  /*6d20*/  FFMA R32, R20.reuse, -1.4426950216293334961, -R32 ;  /* 0xbfb8aa3b14207823 */ /* 0x040fe80000000820 */
[----:B------:R-:W-:Y:S01]  /*6d30*/  FFMA R32, R20, -1.925963033500011079e-08, R32 ;  /* 0xb2a5706014207823 */ /* 0x000fe20000000020 */
[----:B------:R-:W-:Y:S03]  /*6d40*/  FFMA.SAT R33, R21, -R85, 0.5 ;  /* 0x3f00000015217423 */ /* 0x000fe60000002855 */
[----:B------:R-:W2:Y:S01]  /*6d50*/  MUFU.EX2 R108, R32 ;  /* 0x00000020006c7308 */ /* 0x000ea20000000800 */
[----:B------:R-:W-:Y:S04]  /*6d60*/  FFMA.RM R81, R33, R53, 12582913 ;  /* 0x4b40000121517423 */ /* 0x000fe80000004035 */
[----:B------:R-:W-:Y:S04]  /*6d70*/  FADD R33, R81, -12583039 ;  /* 0xcb40007f51217421 */ /* 0x000fe80000000000 */
        /* <DEDUP_REMOVED lines=21> */
[----:B------:R3:W2:Y:S01]  /*6ed0*/  MUFU.EX2 R112, R37 ;  /* 0x0000002500707308 */ /* 0x0006a20000000800 */
[----:B------:R-:W-:Y:S04]  /*6ee0*/  FFMA.RM R43, R38, R53, 12582913 ;  /* 0x4b400001262b7423 */ /* 0x000fe80000004035 */
[----:B------:R-:W-:Y:S04]  /*6ef0*/  FADD R38, R43, -12583039 ;  /* 0xcb40007f2b267421 */ /* 0x000fe80000000000 */
[C---:B------:R-:W-:Y:S04]  /*6f00*/  FFMA R38, R25.reuse, -1.4426950216293334961, -R38 ;  /* 0xbfb8aa3b19267823 */ /* 0x040fe80000000826 */
[----:B------:R-:W-:Y:S01]  /*6f10*/  FFMA R38, R25, -1.925963033500011079e-08, R38 ;  /* 0xb2a5706019267823 */ /* 0x000fe20000000026 */
[----:B------:R-:W-:Y:S01]  /*6f20*/  FFMA.SAT R39, R26, -R85, 0.5 ;  /* 0x3f0000001a277423 */ /* 0x000fe20000002855 */
[----:B---3--:R-:W-:Y:S03]  /*6f30*/  SHF.L.U32 R37, R55, 0x17, RZ ;  /* 0x0000001737257819 */ /* 0x008fe600000006ff */
[----:B------:R-:W-:Y:S01]  /*6f40*/  FFMA.RM R44, R39, R53, 12582913 ;  /* 0x4b400001272c7423 */ /* 0x000fe20000004035 */
[----:B------:R-:W-:Y:S01]  /*6f50*/  SHF.L.U32 R55, R81, 0x17, RZ ;  /* 0x0000001751377819 */ /* 0x000fe200000006ff */
[----:B------:R3:W2:Y:S02]  /*6f60*/  MUFU.EX2 R113, R38 ;  /* 0x0000002600717308 */ /* 0x0006a40000000800 */
[----:B------:R-:W-:Y:S04]  /*6f70*/  FADD R39, R44, -12583039 ;  /* 0xcb40007f2c277421 */ /* 0x000fe80000000000 */
[C---:B------:R-:W-:Y:S04]  /*6f80*/  FFMA R39, R26.reuse, -1.4426950216293334961, -R39 ;  /* 0xbfb8aa3b1a277823 */ /* 0x040fe80000000827 */
[----:B------:R-:W-:Y:S01]  /*6f90*/  FFMA R39, R26, -1.925963033500011079e-08, R39 ;  /* 0xb2a570601a277823 */ /* 0x000fe20000000027 */
[----:B------:R-:W-:Y:S04]  /*6fa0*/  FFMA.SAT R40, R31, -R85, 0.5 ;  /* 0x3f0000001f287423 */ /* 0x000fe80000002855 */
[----:B------:R-:W-:Y:S04]  /*6fb0*/  FFMA.RM R45, R40, R53, 12582913 ;  /* 0x4b400001282d7423 */ /* 0x000fe80000004035 */
        /* <DEDUP_REMOVED lines=19> */
[----:B------:R-:W-:Y:S01]  /*70f0*/  FFMA.RM R34, R33, R53, 12582913 ;  /* 0x4b40000121227423 */ /* 0x000fe20000004035 */
[----:B------:R-:W-:Y:S03]  /*7100*/  SHF.L.U32 R53, R61, 0x17, RZ ;  /* 0x000000173d357819 */ /* 0x000fe600000006ff */
[C---:B------:R-:W-:Y:S01]  /*7110*/  FADD R33, R34.reuse, -12583039 ;  /* 0xcb40007f22217421 */ /* 0x040fe20000000000 */
[----:B------:R-:W-:Y:S03]  /*7120*/  SHF.L.U32 R34, R34, 0x17, RZ ;  /* 0x0000001722227819 */ /* 0x000fe600000006ff */
[C---:B------:R-:W-:Y:S04]  /*7130*/  FFMA R33, R35.reuse, -1.4426950216293334961, -R33 ;  /* 0xbfb8aa3b23217823 */ /* 0x040fe80000000821 */
[----:B------:R-:W-:Y:S01]  /*7140*/  FFMA R33, R35, -1.925963033500011079e-08, R33 ;  /* 0xb2a5706023217823 */ /* 0x000fe20000000021 */
[----:B------:R-:W-:Y:S01]  /*7150*/  FFMA R36, R86, R49, 1 ;  /* 0x3f80000056247423 */ /* 0x000fe20000000031 */
[----:B------:R-:W-:Y:S01]  /*7160*/  SHF.L.U32 R49, R56, 0x17, RZ ;  /* 0x0000001738317819 */ /* 0x000fe200000006ff */
[----:B------:R-:W-:Y:S03]  /*7170*/  FFMA R88, R87, R37, 1 ;  /* 0x3f80000057587423 */ /* 0x000fe60000000025 */
[----:B------:R-:W-:Y:S01]  /*7180*/  IADD3 R51, PT, PT, R36, 0x1800000, RZ ;  /* 0x0180000024337810 */ /* 0x000fe20007ffe0ff */
[----:B---3--:R-:W-:Y:S01]  /*7190*/  FFMA R38, R89, R49, 1 ;  /* 0x3f80000059267423 */ /* 0x008fe20000000031 */
[----:B------:R-:W-:Y:S01]  /*71a0*/  SHF.L.U32 R49, R58, 0x17, RZ ;  /* 0x000000173a317819 */ /* 0x000fe200000006ff */
[----:B----4-:R-:W-:Y:S01]  /*71b0*/  FFMA R37, R91, R50, 1 ;  /* 0x3f8000005b257423 */ /* 0x010fe20000000032 */
[----:B------:R-:W-:Y:S02]  /*71c0*/  LOP3.LUT R51, R51, 0x7f800000, RZ, 0xc0, !PT ;  /* 0x7f80000033337812 */ /* 0x000fe400078ec0ff */
[----:B------:R-:W-:Y:S01]  /*71d0*/  SHF.L.U32 R50, R59, 0x17, RZ ;  /* 0x000000173b327819 */ /* 0x000fe200000006ff */
[----:B-----5:R-:W-:Y:S01]  /*71e0*/  FFMA R89, R92, R49, 1 ;  /* 0x3f8000005c597423 */ /* 0x020fe20000000031 */
[----:B------:R-:W-:Y:S02]  /*71f0*/  ISETP.GT.U32.AND P0, PT, R51, 0x1ffffff, PT ;  /* 0x01ffffff3300780c */ /* 0x000fe40003f04070 */
[----:B------:R-:W-:Y:S02]  /*7200*/  SHF.L.U32 R51, R60, 0x17, RZ ;  /* 0x000000173c337819 */ /* 0x000fe400000006ff */
[----:B------:R3:W4:Y:S01]  /*7210*/  MUFU.EX2 R60, R39 ;  /* 0x00000027003c7308 */ /* 0x0007220000000800 */
[----:B------:R-:W-:Y:S01]  /*7220*/  SHF.L.U32 R49, R62, 0x17, RZ ;  /* 0x000000173e317819 */ /* 0x000fe200000006ff */
[----:B---3--:R-:W-:Y:S01]  /*7230*/  FFMA R39, R93, R50, 1 ;  /* 0x3f8000005d277423 */ /* 0x008fe20000000032 */
[----:B------:R-:W-:Y:S01]  /*7240*/  SHF.L.U32 R50, R63, 0x17, RZ ;  /* 0x000000173f327819 */ /* 0x000fe200000006ff */
[----:B------:R-:W-:Y:S06]  /*7250*/  FFMA R56, R94, R51, 1 ;  /* 0x3f8000005e387423 */ /* 0x000fec0000000033 */
[----:B------:R3:W5:Y:S01]  /*7260*/  MUFU.EX2 R63, R40 ;  /* 0x00000028003f7308 */ /* 0x0007620000000800 */
[----:B------:R-:W-:Y:S01]  /*7270*/  SHF.L.U32 R51, R64, 0x17, RZ ;  /* 0x0000001740337819 */ /* 0x000fe200000006ff */
[----:B------:R-:W-:Y:S01]  /*7280*/  FFMA R53, R95, R53, 1 ;  /* 0x3f8000005f357423 */ /* 0x000fe20000000035 */
[----:B------:R-:W-:Y:S01]  /*7290*/  FFMA R87, R96, R49, 1 ;  /* 0x3f80000060577423 */ /* 0x000fe20000000031 */
[----:B------:R-:W-:Y:S01]  /*72a0*/  SHF.L.U32 R49, R72, 0x17, RZ ;  /* 0x0000001748317819 */ /* 0x000fe200000006ff */
[----:B------:R-:W-:Y:S01]  /*72b0*/  FFMA R86, R97, R50, 1 ;  /* 0x3f80000061567423 */ /* 0x000fe20000000032 */
[----:B------:R-:W-:Y:S01]  /*72c0*/  SHF.L.U32 R50, R73, 0x17, RZ ;  /* 0x0000001749327819 */ /* 0x000fe200000006ff */
[----:B------:R-:W-:Y:S01]  /*72d0*/  FFMA R85, R98, R51, 1 ;  /* 0x3f80000062557423 */ /* 0x000fe20000000033 */
[----:B------:R-:W-:Y:S02]  /*72e0*/  SHF.L.U32 R51, R77, 0x17, RZ ;  /* 0x000000174d337819 */ /* 0x000fe400000006ff */
[----:B------:R1:W5:Y:S01]  /*72f0*/  MUFU.EX2 R64, R41 ;  /* 0x0000002900407308 */ /* 0x0003620000000800 */
[----:B---3--:R-:W-:Y:S09]  /*7300*/  SHF.L.U32 R40, R71, 0x17, RZ ;  /* 0x0000001747287819 */ /* 0x008ff200000006ff */
[----:B------:R3:W-:Y:S01]  /*7310*/  MUFU.EX2 R72, R32 ;  /* 0x0000002000487308 */ /* 0x0007e20000000800 */
[----:B------:R-:W-:Y:S01]  /*7320*/  FFMA R62, R99, R40, 1 ;  /* 0x3f800000633e7423 */ /* 0x000fe20000000028 */
[----:B------:R-:W-:Y:S01]  /*7330*/  SHF.L.U32 R40, R74, 0x17, RZ ;  /* 0x000000174a287819 */ /* 0x000fe200000006ff */
[----:B------:R-:W-:Y:S01]  /*7340*/  FFMA R52, R100, R49, 1 ;  /* 0x3f80000064347423 */ /* 0x000fe20000000031 */
[----:B------:R-:W-:Y:S01]  /*7350*/  FFMA R49, R101, R50, 1 ;  /* 0x3f80000065317423 */ /* 0x000fe20000000032 */
[----:B-1----:R-:W-:Y:S05]  /*7360*/  SHF.L.U32 R41, R75, 0x17, RZ ;  /* 0x000000174b297819 */ /* 0x002fea00000006ff */
[----:B------:R1:W5:Y:S01]  /*7370*/  MUFU.EX2 R71, R42 ;  /* 0x0000002a00477308 */ /* 0x0003620000000800 */
[----:B------:R-:W-:Y:S01]  /*7380*/  SHF.L.U32 R50, R76, 0x17, RZ ;  /* 0x000000174c327819 */ /* 0x000fe200000006ff */
[----:B------:R-:W-:Y:S01]  /*7390*/  FFMA R76, R102, R40, 1 ;  /* 0x3f800000664c7423 */ /* 0x000fe20000000028 */
[----:B------:R-:W-:Y:S01]  /*73a0*/  SHF.L.U32 R40, R78, 0x17, RZ ;  /* 0x000000174e287819 */ /* 0x000fe200000006ff */
[----:B------:R-:W-:Y:S01]  /*73b0*/  FFMA R61, R103, R41, 1 ;  /* 0x3f800000673d7423 */ /* 0x000fe20000000029 */
[----:B------:R-:W-:Y:S01]  /*73c0*/  SHF.L.U32 R41, R79, 0x17, RZ ;  /* 0x000000174f297819 */ /* 0x000fe200000006ff */
[----:B------:R-:W-:Y:S01]  /*73d0*/  FFMA R50, R104, R50, 1 ;  /* 0x3f80000068327423 */ /* 0x000fe20000000032 */
[----:B------:R-:W-:Y:S01]  /*73e0*/  FFMA R51, R105, R51, 1 ;  /* 0x3f80000069337423 */ /* 0x000fe20000000033 */
[----:B---3--:R-:W-:Y:S02]  /*73f0*/  SHF.L.U32 R32, R82, 0x17, RZ ;  /* 0x0000001752207819 */ /* 0x008fe400000006ff */
[----:B------:R3:W5:Y:S01]  /*7400*/  MUFU.EX2 R79, R33 ;  /* 0x00000021004f7308 */ /* 0x0007620000000800 */
[----:B------:R-:W-:Y:S01]  /*7410*/  FFMA R75, R106, R40, 1 ;  /* 0x3f8000006a4b7423 */ /* 0x000fe20000000028 */
[----:B------:R-:W-:Y:S01]  /*7420*/  SHF.L.U32 R40, R83, 0x17, RZ ;  /* 0x0000001753287819 */ /* 0x000fe200000006ff */
[----:B------:R-:W-:Y:S01]  /*7430*/  FFMA R57, R107, R41, 1 ;  /* 0x3f8000006b397423 */ /* 0x000fe20000000029 */
[----:B------:R-:W-:Y:S02]  /*7440*/  SHF.L.U32 R41, R84, 0x17, RZ ;  /* 0x0000001754297819 */ /* 0x000fe400000006ff */
[----:B-1----:R-:W-:Y:S05]  /*7450*/  SHF.L.U32 R42, R80, 0x17, RZ ;  /* 0x00000017502a7819 */ /* 0x002fea00000006ff */
[----:B--2---:R-:W-:Y:S01]  /*7460*/  FFMA R54, R108, R42, 1 ;  /* 0x3f8000006c367423 */ /* 0x004fe2000000002a */
[----:B------:R-:W-:Y:S01]  /*7470*/  SHF.L.U32 R42, R44, 0x17, RZ ;  /* 0x000000172c2a7819 */ /* 0x000fe200000006ff */
[----:B------:R-:W-:Y:S01]  /*7480*/  FFMA R55, R109, R55, 1 ;  /* 0x3f8000006d377423 */ /* 0x000fe20000000037 */
[----:B------:R-:W-:Y:S01]  /*7490*/  FFMA R78, R110, R32, 1 ;  /* 0x3f8000006e4e7423 */ /* 0x000fe20000000020 */
[----:B---3--:R-:W-:Y:S01]  /*74a0*/  SHF.L.U32 R33, R43, 0x17, RZ ;  /* 0x000000172b217819 */ /* 0x008fe200000006ff */
[----:B------:R-:W-:Y:S01]  /*74b0*/  FFMA R74, R111, R40, 1 ;  /* 0x3f8000006f4a7423 */ /* 0x000fe20000000028 */
[----:B------:R-:W-:Y:S01]  /*74c0*/  FFMA R58, R112, R41, 1 ;  /* 0x3f800000703a7423 */ /* 0x000fe20000000029 */
[----:B------:R-:W-:Y:S02]  /*74d0*/  SHF.L.U32 R32, R45, 0x17, RZ ;  /* 0x000000172d207819 */ /* 0x000fe400000006ff */
[----:B------:R-:W-:Y:S01]  /*74e0*/  FFMA R59, R113, R33, 1 ;  /* 0x3f800000713b7423 */ /* 0x000fe20000000021 */
[----:B------:R-:W-:Y:S01]  /*74f0*/  SHF.L.U32 R33, R46, 0x17, RZ ;  /* 0x000000172e217819 */ /* 0x000fe200000006ff */
[----:B----4-:R-:W-:Y:S01]  /*7500*/  FFMA R60, R60, R42, 1 ;  /* 0x3f8000003c3c7423 */ /* 0x010fe2000000002a */
[----:B------:R-:W-:Y:S01]  /*7510*/  SHF.L.U32 R40, R47, 0x17, RZ ;  /* 0x000000172f287819 */ /* 0x000fe200000006ff */
[----:B-----5:R-:W-:Y:S01]  /*7520*/  FFMA R77, R63, R32, 1 ;  /* 0x3f8000003f4d7423 */ /* 0x020fe20000000020 */
[----:B------:R-:W-:Y:S01]  /*7530*/  SHF.L.U32 R41, R48, 0x17, RZ ;  /* 0x0000001730297819 */ /* 0x000fe200000006ff */
[----:B------:R-:W-:Y:S02]  /*7540*/  FFMA R73, R64, R33, 1 ;  /* 0x3f80000040497423 */ /* 0x000fe40000000021 */
[----:B------:R-:W-:Y:S02]  /*7550*/  FFMA R63, R71, R40, 1 ;  /* 0x3f800000473f7423 */ /* 0x000fe40000000028 */
[----:B------:R-:W-:Y:S01]  /*7560*/  FFMA R72, R72, R41, 1 ;  /* 0x3f80000048487423 */ /* 0x000fe20000000029 */
[----:B------:R-:W-:Y:S01]  /*7570*/  FFMA R71, R79, R34, 1 ;  /* 0x3f8000004f477423 */ /* 0x000fe20000000022 */
[----:B------:R-:W-:Y:S06]  /*7580*/  @P0 BRA `(.L_x_104) ;  /* 0x0000000000140947 */ /* 0x000fec0003800000 */
[----:B------:R-:W-:Y:S02]  /*7590*/  MOV R82, R36 ;  /* 0x0000002400527202 */ /* 0x000fe40000000f00 */
[----:B------:R-:W-:Y:S02]  /*75a0*/  MOV R81, 0x75c0 ;  /* 0x000075c000517802 */ /* 0x000fe40000000f00 */
[----:B------:R-:W-:Y:S05]  /*75b0*/  CALL.REL.NOINC `($__internal_3_$__cuda_sm20_rcp_rn_f32_slowpath) ;  /* 0x0000003400447944 */ /* 0x000fea0003c00000 */
[----:B------:R-:W-:Y:S01]  /*75c0*/  MOV R32, R64 ;  /* 0x0000004000207202 */ /* 0x000fe20000000f00 */
[----:B------:R-:W-:Y:S05]  /*75d0*/  BRA `(.L_x_105) ;  /* 0x0000000000107947 */ /* 0x000fea0003800000 */
.L_x_104:
[----:B------:R-:W1:Y:S02]  /*75e0*/  MUFU.RCP R32, R36 ;  /* 0x0000002400207308 */ /* 0x000e640000001000 */
[----:B-1----:R-:W-:Y:S04]  /*75f0*/  FFMA R33, R36, R32, -1 ;  /* 0xbf80000024217423 */ /* 0x002fe80000000020 */
[----:B------:R-:W-:Y:S04]  /*7600*/  FADD.FTZ R33, -R33, -RZ ;  /* 0x800000ff21217221 */ /* 0x000fe80000010100 */
[----:B------:R-:W-:Y:S07]  /*7610*/  FFMA R32, R32, R33, R32 ;  /* 0x0000002120207223 */ /* 0x000fee0000000020 */
.L_x_105:
[----:B------:R-:W-:Y:S05]  /*7620*/  BSYNC.RECONVERGENT B1 ;  /* 0x0000000000017941 */ /* 0x000fea0003800200 */
.L_x_103:
[----:B------:R-:W-:Y:S01]  /*7630*/  VIADD R33, R88, 0x1800000 ;  /* 0x0180000058217836 */ /* 0x000fe20000000000 */
[----:B------:R-:W-:Y:S04]  /*7640*/  BSSY.RECONVERGENT B1, `(.L_x_106) ;  /* 0x000000e000017945 */ /* 0x000fe80003800200 */
[----:B------:R-:W-:Y:S04]  /*7650*/  LOP3.LUT R33, R33, 0x7f800000, RZ, 0xc0, !PT ;  /* 0x7f80000021217812 */ /* 0x000fe800078ec0ff */
[----:B------:R-:W-:Y:S11]  /*7660*/  ISETP.GT.U32.AND P0, PT, R33, 0x1ffffff, PT ;  /* 0x01ffffff2100780c */ /* 0x000ff60003f04070 */
[----:B------:R-:W-:Y:S02]  /*7670*/  @!UPT UIADD3 URZ, UPT, UPT, URZ, URZ, URZ ;  /* 0x000000fffffff290 */ /* 0x000fe4000fffe0ff */
[----:B------:R-:W-:Y:S05]  /*7680*/  @P0 BRA `(.L_x_107) ;  /* 0x0000000000140947 */ /* 0x000fea0003800000 */
[----:B------:R-:W-:Y:S02]  /*7690*/  MOV R82, R88 ;  /* 0x0000005800527202 */ /* 0x000fe40000000f00 */
[----:B------:R-:W-:Y:S02]  /*76a0*/  MOV R81, 0x76c0 ;  /* 0x000076c000517802 */ /* 0x000fe40000000f00 */
[----:B------:R-:W-:Y:S05]  /*76b0*/  CALL.REL.NOINC `($__internal_3_$__cuda_sm20_rcp_rn_f32_slowpath) ;  /* 0x0000003400047944 */ /* 0x000fea0003c00000 */
[----:B------:R-:W-:Y:S01]  /*76c0*/  MOV R33, R64 ;  /* 0x0000004000217202 */ /* 0x000fe20000000f00 */
[----:B------:R-:W-:Y:S05]  /*76d0*/  BRA `(.L_x_108) ;  /* 0x0000000000107947 */ /* 0x000fea0003800000 */
.L_x_107:
[----:B------:R-:W1:Y:S02]  /*76e0*/  MUFU.RCP R33, R88 ;  /* 0x0000005800217308 */ /* 0x000e640000001000 */
[----:B-1----:R-:W-:Y:S04]  /*76f0*/  FFMA R34, R88, R33, -1 ;  /* 0xbf80000058227423 */ /* 0x002fe80000000021 */
[----:B------:R-:W-:Y:S04]  /*7700*/  FADD.FTZ R34, -R34, -RZ ;  /* 0x800000ff22227221 */ /* 0x000fe80000010100 */
[----:B------:R-:W-:Y:S07]  /*7710*/  FFMA R33, R33, R34, R33 ;  /* 0x0000002221217223 */ /* 0x000fee0000000021 */
.L_x_108:
[----:B------:R-:W-:Y:S05]  /*7720*/  BSYNC.RECONVERGENT B1 ;  /* 0x0000000000017941 */ /* 0x000fea0003800200 */
.L_x_106:
        /* <DEDUP_REMOVED lines=11> */
.L_x_110:
[----:B------:R-:W1:Y:S02]  /*77e0*/  MUFU.RCP R34, R38 ;  /* 0x0000002600227308 */ /* 0x000e640000001000 */
[----:B-1----:R-:W-:Y:S04]  /*77f0*/  FFMA R38, R38, R34, -1 ;  /* 0xbf80000026267423 */ /* 0x002fe80000000022 */
[----:B------:R-:W-:Y:S04]  /*7800*/  FADD.FTZ R38, -R38, -RZ ;  /* 0x800000ff26267221 */ /* 0x000fe80000010100 */
[----:B------:R-:W-:Y:S07]  /*7810*/  FFMA R34, R34, R38, R34 ;  /* 0x0000002622227223 */ /* 0x000fee0000000022 */
.L_x_111:
[----:B------:R-:W-:Y:S05]  /*7820*/  BSYNC.RECONVERGENT B1 ;  /* 0x0000000000017941 */ /* 0x000fea0003800200 */
.L_x_109:
        /* <DEDUP_REMOVED lines=11> */
.L_x_113:
[----:B------:R-:W1:Y:S02]  /*78e0*/  MUFU.RCP R36, R37 ;  /* 0x0000002500247308 */ /* 0x000e640000001000 */
[----:B-1----:R-:W-:Y:S04]  /*78f0*/  FFMA R37, R37, R36, -1 ;  /* 0xbf80000025257423 */ /* 0x002fe80000000024 */
[----:B------:R-:W-:Y:S04]  /*7900*/  FADD.FTZ R37, -R37, -RZ ;  /* 0x800000ff25257221 */ /* 0x000fe80000010100 */
[----:B------:R-:W-:Y:S07]  /*7910*/  FFMA R36, R36, R37, R36 ;  /* 0x0000002524247223 */ /* 0x000fee0000000024 */
.L_x_114:
[----:B------:R-:W-:Y:S05]  /*7920*/  BSYNC.RECONVERGENT B1 ;  /* 0x0000000000017941 */ /* 0x000fea0003800200 */
.L_x_112:
        /* <DEDUP_REMOVED lines=11> */
.L_x_116:
[----:B------:R-:W1:Y:S02]  /*79e0*/  MUFU.RCP R37, R89 ;  /* 0x0000005900257308 */ /* 0x000e640000001000 */
[----:B-1----:R-:W-:Y:S04]  /*79f0*/  FFMA R38, R89, R37, -1 ;  /* 0xbf80000059267423 */ /* 0x002fe80000000025 */
[----:B------:R-:W-:Y:S04]  /*7a00*/  FADD.FTZ R38, -R38, -RZ ;  /* 0x800000ff26267221 */ /* 0x000fe80000010100 */
[----:B------:R-:W-:Y:S07]  /*7a10*/  FFMA R37, R37, R38, R37 ;  /* 0x0000002625257223 */ /* 0x000fee0000000025 */
.L_x_117:
[----:B------:R-:W-:Y:S05]  /*7a20*/  BSYNC.RECONVERGENT B1 ;  /* 0x0000000000017941 */ /* 0x000fea0003800200 */
.L_x_115:
        /* <DEDUP_REMOVED lines=11> */
.L_x_119:
[----:B------:R-:W1:Y:S02]  /*7ae0*/  MUFU.RCP R38, R39 ;  /* 0x0000002700267308 */ /* 0x000e640000001000 */
[----:B-1----:R-:W-:Y:S04]  /*7af0*/  FFMA R39, R39, R38, -1 ;  /* 0xbf80000027277423 */ /* 0x002fe80000000026 */
[----:B------:R-:W-:Y:S04]  /*7b00*/  FADD.FTZ R39, -R39, -RZ ;  /* 0x800000ff27277221 */ /* 0x000fe80000010100 */
[----:B------:R-:W-:Y:S07]  /*7b10*/  FFMA R38, R38, R39, R38 ;  /* 0x0000002726267223 */ /* 0x000fee0000000026 */
.L_x_120:
[----:B------:R-:W-:Y:S05]  /*7b20*/  BSYNC.RECONVERGENT B1 ;  /* 0x0000000000017941 */ /* 0x000fea0003800200 */
.L_x_118:
        /* <DEDUP_REMOVED lines=11> */
.L_x_122:
[----:B------:R-:W1:Y:S02]  /*7be0*/  MUFU.RCP R39, R56 ;  /* 0x0000003800277308 */ /* 0x000e640000001000 */
[----:B-1----:R-:W-:Y:S04]  /*7bf0*/  FFMA R40, R56, R39, -1 ;  /* 0xbf80000038287423 */ /* 0x002fe80000000027 */
[----:B------:R-:W-:Y:S04]  /*7c00*/  FADD.FTZ R40, -R40, -RZ ;  /* 0x800000ff28287221 */ /* 0x000fe80000010100 */
[----:B------:R-:W-:Y:S07]  /*7c10*/  FFMA R39, R39, R40, R39 ;  /* 0x0000002827277223 */ /* 0x000fee0000000027 */
.L_x_123:
[----:B------:R-:W-:Y:S05]  /*7c20*/  BSYNC.RECONVERGENT B1 ;  /* 0x0000000000017941 */ /* 0x000fea0003800200 */
.L_x_121:
        /* <DEDUP_REMOVED lines=11> */
.L_x_125:
[----:B------:R-:W1:Y:S02]  /*7ce0*/  MUFU.RCP R40, R53 ;  /* 0x0000003500287308 */ /* 0x000e640000001000 */
[----:B-1----:R-:W-:Y:S04]  /*7cf0*/  FFMA R41, R53, R40, -1 ;  /* 0xbf80000035297423 */ /* 0x002fe80000000028 */
[----:B------:R-:W-:Y:S04]  /*7d00*/  FADD.FTZ R41, -R41, -RZ ;  /* 0x800000ff29297221 */ /* 0x000fe80000010100 */
[----:B------:R-:W-:Y:S07]  /*7d10*/  FFMA R40, R40, R41, R40 ;  /* 0x0000002928287223 */ /* 0x000fee0000000028 */
.L_x_126:
[----:B------:R-:W-:Y:S05]  /*7d20*/  BSYNC.RECONVERGENT B1 ;  /* 0x0000000000017941 */ /* 0x000fea0003800200 */
.L_x_124:
        /* <DEDUP_REMOVED lines=11> */
.L_x_128:
[----:B------:R-:W1:Y:S02]  /*7de0*/  MUFU.RCP R41, R87 ;  /* 0x0000005700297308 */ /* 0x000e640000001000 */
[----:B-1----:R-:W-:Y:S04]  /*7df0*/  FFMA R42, R87, R41, -1 ;  /* 0xbf800000572a7423 */ /* 0x002fe80000000029 */
[----:B------:R-:W-:Y:S04]  /*7e00*/  FADD.FTZ R42, -R42, -RZ ;  /* 0x800000ff2a2a7221 */ /* 0x000fe80000010100 */
[----:B------:R-:W-:Y:S07]  /*7e10*/  FFMA R41, R41, R42, R41 ;  /* 0x0000002a29297223 */ /* 0x000fee0000000029 */
.L_x_129:
[----:B------:R-:W-:Y:S05]  /*7e20*/  BSYNC.RECONVERGENT B1 ;  /* 0x0000000000017941 */ /* 0x000fea0003800200 */
.L_x_127:
        /* <DEDUP_REMOVED lines=11> */
.L_x_131:
[----:B------:R-:W1:Y:S02]  /*7ee0*/  MUFU.RCP R42, R86 ;  /* 0x00000056002a7308 */ /* 0x000e640000001000 */
[----:B-1----:R-:W-:Y:S04]  /*7ef0*/  FFMA R43, R86, R42, -1 ;  /* 0xbf800000562b7423 */ /* 0x002fe8000000002a */
[----:B------:R-:W-:Y:S04]  /*7f00*/  FADD.FTZ R43, -R43, -RZ ;  /* 0x800000ff2b2b7221 */ /* 0x000fe80000010100 */
[----:B------:R-:W-:Y:S07]  /*7f10*/  FFMA R42, R42, R43, R42 ;  /* 0x0000002b2a2a7223 */ /* 0x000fee000000002a */
.L_x_132:
[----:B------:R-:W-:Y:S05]  /*7f20*/  BSYNC.RECONVERGENT B1 ;  /* 0x0000000000017941 */ /* 0x000fea0003800200 */
.L_x_130:
        /* <DEDUP_REMOVED lines=11> */
.L_x_134:
[----:B------:R-:W1:Y:S02]  /*7fe0*/  MUFU.RCP R43, R85 ;  /* 0x00000055002b7308 */ /* 0x000e640000001000 */
[----:B-1----:R-:W-:Y:S04]  /*7ff0*/  FFMA R44, R85, R43, -1 ;  /* 0xbf800000552c7423 */ /* 0x002fe8000000002b */
[----:B------:R-:W-:Y:S04]  /*8000*/  FADD.FTZ R44, -R44, -RZ ;  /* 0x800000ff2c2c7221 */ /* 0x000fe80000010100 */
[----:B------:R-:W-:Y:S07]  /*8010*/  FFMA R43, R43, R44, R43 ;  /* 0x0000002c2b2b7223 */ /* 0x000fee000000002b */
.L_x_135:
[----:B------:R-:W-:Y:S05]  /*8020*/  BSYNC.RECONVERGENT B1 ;  /* 0x0000000000017941 */ /* 0x000fea0003800200 */
.L_x_133:
        /* <DEDUP_REMOVED lines=11> */
.L_x_137:
[----:B------:R-:W1:Y:S02]  /*80e0*/  MUFU.RCP R44, R62 ;  /* 0x0000003e002c7308 */ /* 0x000e640000001000 */
[----:B-1----:R-:W-:Y:S04]  /*80f0*/  FFMA R45, R62, R44, -1 ;  /* 0xbf8000003e2d7423 */ /* 0x002fe8000000002c */
[----:B------:R-:W-:Y:S04]  /*8100*/  FADD.FTZ R45, -R45, -RZ ;  /* 0x800000ff2d2d7221 */ /* 0x000fe80000010100 */
[----:B------:R-:W-:Y:S07]  /*8110*/  FFMA R44, R44, R45, R44 ;  /* 0x0000002d2c2c7223 */ /* 0x000fee000000002c */
.L_x_138:
[----:B------:R-:W-:Y:S05]  /*8120*/  BSYNC.RECONVERGENT B1 ;  /* 0x0000000000017941 */ /* 0x000fea0003800200 */
.L_x_136:
        /* <DEDUP_REMOVED lines=11> */
.L_x_140:
[----:B------:R-:W1:Y:S02]  /*81e0*/  MUFU.RCP R45, R52 ;  /* 0x00000034002d7308 */ /* 0x000e640000001000 */
[----:B-1----:R-:W-:Y:S04]  /*81f0*/  FFMA R46, R52, R45, -1 ;  /* 0xbf800000342e7423 */ /* 0x002fe8000000002d */
[----:B------:R-:W-:Y:S04]  /*8200*/  FADD.FTZ R46, -R46, -RZ ;  /* 0x800000ff2e2e7221 */ /* 0x000fe80000010100 */
[----:B------:R-:W-:Y:S07]  /*8210*/  FFMA R45, R45, R46, R45 ;  /* 0x0000002e2d2d7223 */ /* 0x000fee000000002d */
.L_x_141:
[----:B------:R-:W-:Y:S05]  /*8220*/  BSYNC.RECONVERGENT B1 ;  /* 0x0000000000017941 */ /* 0x000fea0003800200 */
.L_x_139:
        /* <DEDUP_REMOVED lines=11> */
.L_x_143:
[----:B------:R-:W1:Y:S02]  /*82e0*/  MUFU.RCP R46, R49 ;  /* 0x00000031002e7308 */ /* 0x000e640000001000 */
[----:B-1----:R-:W-:Y:S04]  /*82f0*/  FFMA R47, R49, R46, -1 ;  /* 0xbf800000312f7423 */ /* 0x002fe8000000002e */
[----:B------:R-:W-:Y:S04]  /*8300*/  FADD.FTZ R47, -R47, -RZ ;  /* 0x800000ff2f2f7221 */ /* 0x000fe80000010100 */
[----:B------:R-:W-:Y:S07]  /*8310*/  FFMA R46, R46, R47, R46 ;  /* 0x0000002f2e2e7223 */ /* 0x000fee000000002e */
.L_x_144:
[----:B------:R-:W-:Y:S05]  /*8320*/  BSYNC.RECONVERGENT B1 ;  /* 0x0000000000017941 */ /* 0x000fea0003800200 */
.L_x_142:
        /* <DEDUP_REMOVED lines=11> */
.L_x_146:
[----:B------:R-:W1:Y:S02]  /*83e0*/  MUFU.RCP R47, R76 ;  /* 0x0000004c002f7308 */ /* 0x000e640000001000 */
[----:B-1----:R-:W-:Y:S04]  /*83f0*/  FFMA R48, R76, R47, -1 ;  /* 0xbf8000004c307423 */ /* 0x002fe8000000002f */
[----:B------:R-:W-:Y:S04]  /*8400*/  FADD.FTZ R48, -R48, -RZ ;  /* 0x800000ff30307221 */ /* 0x000fe80000010100 */
[----:B------:R-:W-:Y:S07]  /*8410*/  FFMA R47, R47, R48, R47 ;  /* 0x000000302f2f7223 */ /* 0x000fee000000002f */
.L_x_147:
[----:B------:R-:W-:Y:S05]  /*8420*/  BSYNC.RECONVERGENT B1 ;  /* 0x0000000000017941 */ /* 0x000fea0003800200 */
.L_x_145:
        /* <DEDUP_REMOVED lines=11> */
.L_x_149:
[----:B------:R-:W1:Y:S02]  /*84e0*/  MUFU.RCP R48, R61 ;  /* 0x0000003d00307308 */ /* 0x000e640000001000 */
[----:B-1----:R-:W-:Y:S04]  /*84f0*/  FFMA R49, R61, R48, -1 ;  /* 0xbf8000003d317423 */ /* 0x002fe80000000030 */
[----:B------:R-:W-:Y:S04]  /*8500*/  FADD.FTZ R49, -R49, -RZ ;  /* 0x800000ff31317221 */ /* 0x000fe80000010100 */
[----:B------:R-:W-:Y:S07]  /*8510*/  FFMA R48, R48, R49, R48 ;  /* 0x0000003130307223 */ /* 0x000fee0000000030 */
.L_x_150:
[----:B------:R-:W-:Y:S05]  /*8520*/  BSYNC.RECONVERGENT B1 ;  /* 0x0000000000017941 */ /* 0x000fea0003800200 */
.L_x_148:
        /* <DEDUP_REMOVED lines=11> */
.L_x_152:
[----:B------:R-:W1:Y:S02]  /*85e0*/  MUFU.RCP R49, R50 ;  /* 0x0000003200317308 */ /* 0x000e640000001000 */
[----:B-1----:R-:W-:Y:S04]  /*85f0*/  FFMA R50, R50, R49, -1 ;  /* 0xbf80000032327423 */ /* 0x002fe80000000031 */
[----:B------:R-:W-:Y:S04]  /*8600*/  FADD.FTZ R50, -R50, -RZ ;  /* 0x800000ff32327221 */ /* 0x000fe80000010100 */
[----:B------:R-:W-:Y:S07]  /*8610*/  FFMA R49, R49, R50, R49 ;  /* 0x0000003231317223 */ /* 0x000fee0000000031 */
.L_x_153:
[----:B------:R-:W-:Y:S05]  /*8620*/  BSYNC.RECONVERGENT B1 ;  /* 0x0000000000017941 */ /* 0x000fea0003800200 */
.L_x_151:
        /* <DEDUP_REMOVED lines=11> */
.L_x_155:
[----:B------:R-:W1:Y:S02]  /*86e0*/  MUFU.RCP R50, R51 ;  /* 0x0000003300327308 */ /* 0x000e640000001000 */
[----:B-1----:R-:W-:Y:S04]  /*86f0*/  FFMA R51, R51, R50, -1 ;  /* 0xbf80000033337423 */ /* 0x002fe80000000032 */
[----:B------:R-:W-:Y:S04]  /*8700*/  FADD.FTZ R51, -R51, -RZ ;  /* 0x800000ff33337221 */ /* 0x000fe80000010100 */
[----:B------:R-:W-:Y:S07]  /*8710*/  FFMA R50, R50, R51, R50 ;  /* 0x0000003332327223 */ /* 0x000fee0000000032 */
.L_x_156:
[----:B------:R-:W-:Y:S05]  /*8720*/  BSYNC.RECONVERGENT B1 ;  /* 0x0000000000017941 */ /* 0x000fea0003800200 */
.L_x_154:
        /* <DEDUP_REMOVED lines=11> */
.L_x_158:
[----:B------:R-:W1:Y:S02]  /*87e0*/  MUFU.RCP R51, R75 ;  /* 0x0000004b00337308 */ /* 0x000e640000001000 */
[----:B-1----:R-:W-:Y:S04]  /*87f0*/  FFMA R52, R75, R51, -1 ;  /* 0xbf8000004b347423 */ /* 0x002fe80000000033 */
[----:B------:R-:W-:Y:S04]  /*8800*/  FADD.FTZ R52, -R52, -RZ ;  /* 0x800000ff34347221 */ /* 0x000fe80000010100 */
[----:B------:R-:W-:Y:S07]  /*8810*/  FFMA R51, R51, R52, R51 ;  /* 0x0000003433337223 */ /* 0x000fee0000000033 */
.L_x_159:
[----:B------:R-:W-:Y:S05]  /*8820*/  BSYNC.RECONVERGENT B1 ;  /* 0x0000000000017941 */ /* 0x000fea0003800200 */
.L_x_157:
        /* <DEDUP_REMOVED lines=11> */
.L_x_161:
[----:B------:R-:W1:Y:S02]  /*88e0*/  MUFU.RCP R52, R57 ;  /* 0x0000003900347308 */ /* 0x000e640000001000 */
[----:B-1----:R-:W-:Y:S04]  /*88f0*/  FFMA R53, R57, R52, -1 ;  /* 0xbf80000039357423 */ /* 0x002fe80000000034 */
[----:B------:R-:W-:Y:S04]  /*8900*/  FADD.FTZ R53, -R53, -RZ ;  /* 0x800000ff35357221 */ /* 0x000fe80000010100 */
[----:B------:R-:W-:Y:S07]  /*8910*/  FFMA R52, R52, R53, R52 ;  /* 0x0000003534347223 */ /* 0x000fee0000000034 */
.L_x_162:
[----:B------:R-:W-:Y:S05]  /*8920*/  BSYNC.RECONVERGENT B1 ;  /* 0x0000000000017941 */ /* 0x000fea0003800200 */
.L_x_160:
        /* <DEDUP_REMOVED lines=11> */
.L_x_164:
[----:B------:R-:W1:Y:S02]  /*89e0*/  MUFU.RCP R53, R54 ;  /* 0x0000003600357308 */ /* 0x000e640000001000 */
[----:B-1----:R-:W-:Y:S04]  /*89f0*/  FFMA R54, R54, R53, -1 ;  /* 0xbf80000036367423 */ /* 0x002fe80000000035 */
[----:B------:R-:W-:Y:S04]  /*8a00*/  FADD.FTZ R54, -R54, -RZ ;  /* 0x800000ff36367221 */ /* 0x000fe80000010100 */
[----:B------:R-:W-:Y:S07]  /*8a10*/  FFMA R53, R53, R54, R53 ;  /* 0x0000003635357223 */ /* 0x000fee0000000035 */
.L_x_165:
[----:B------:R-:W-:Y:S05]  /*8a20*/  BSYNC.RECONVERGENT B1 ;  /* 0x0000000000017941 */ /* 0x000fea0003800200 */
.L_x_163:
        /* <DEDUP_REMOVED lines=11> */
.L_x_167:
[----:B------:R-:W1:Y:S02]  /*8ae0*/  MUFU.RCP R54, R55 ;  /* 0x0000003700367308 */ /* 0x000e640000001000 */
[----:B-1----:R-:W-:Y:S04]  /*8af0*/  FFMA R55, R55, R54, -1 ;  /* 0xbf80000037377423 */ /* 0x002fe80000000036 */
[----:B------:R-:W-:Y:S04]  /*8b00*/  FADD.FTZ R55, -R55, -RZ ;  /* 0x800000ff37377221 */ /* 0x000fe80000010100 */
[----:B------:R-:W-:Y:S07]  /*8b10*/  FFMA R54, R54, R55, R54 ;  /* 0x0000003736367223 */ /* 0x000fee0000000036 */
.L_x_168:
[----:B------:R-:W-:Y:S05]  /*8b20*/  BSYNC.RECONVERGENT B1 ;  /* 0x0000000000017941 */ /* 0x000fea0003800200 */
.L_x_166:
        /* <DEDUP_REMOVED lines=11> */
.L_x_170:
[----:B------:R-:W1:Y:S02]  /*8be0*/  MUFU.RCP R55, R78 ;  /* 0x0000004e00377308 */ /* 0x000e640000001000 */
[----:B-1----:R-:W-:Y:S04]  /*8bf0*/  FFMA R56, R78, R55, -1 ;  /* 0xbf8000004e387423 */ /* 0x002fe80000000037 */
[----:B------:R-:W-:Y:S04]  /*8c00*/  FADD.FTZ R56, -R56, -RZ ;  /* 0x800000ff38387221 */ /* 0x000fe80000010100 */
[----:B------:R-:W-:Y:S07]  /*8c10*/  FFMA R55, R55, R56, R55 ;  /* 0x0000003837377223 */ /* 0x000fee0000000037 */
.L_x_171:
[----:B------:R-:W-:Y:S05]  /*8c20*/  BSYNC.RECONVERGENT B1 ;  /* 0x0000000000017941 */ /* 0x000fea0003800200 */
.L_x_169:
        /* <DEDUP_REMOVED lines=11> */
.L_x_173:
[----:B------:R-:W1:Y:S02]  /*8ce0*/  MUFU.RCP R56, R74 ;  /* 0x0000004a00387308 */ /* 0x000e640000001000 */
[----:B-1----:R-:W-:Y:S04]  /*8cf0*/  FFMA R57, R74, R56, -1 ;  /* 0xbf8000004a397423 */ /* 0x002fe80000000038 */
[----:B------:R-:W-:Y:S04]  /*8d00*/  FADD.FTZ R57, -R57, -RZ ;  /* 0x800000ff39397221 */ /* 0x000fe80000010100 */
[----:B------:R-:W-:Y:S07]  /*8d10*/  FFMA R56, R56, R57, R56 ;  /* 0x0000003938387223 */ /* 0x000fee0000000038 */
.L_x_174:
[----:B------:R-:W-:Y:S05]  /*8d20*/  BSYNC.RECONVERGENT B1 ;  /* 0x0000000000017941 */ /* 0x000fea0003800200 */
.L_x_172:
        /* <DEDUP_REMOVED lines=11> */
.L_x_176:
[----:B------:R-:W1:Y:S02]  /*8de0*/  MUFU.RCP R57, R58 ;  /* 0x0000003a00397308 */ /* 0x000e640000001000 */
[----:B-1----:R-:W-:Y:S04]  /*8df0*/  FFMA R58, R58, R57, -1 ;  /* 0xbf8000003a3a7423 */ /* 0x002fe80000000039 */
[----:B------:R-:W-:Y:S04]  /*8e00*/  FADD.FTZ R58, -R58, -RZ ;  /* 0x800000ff3a3a7221 */ /* 0x000fe80000010100 */
[----:B------:R-:W-:Y:S07]  /*8e10*/  FFMA R57, R57, R58, R57 ;  /* 0x0000003a39397223 */ /* 0x000fee0000000039 */
.L_x_177:
[----:B------:R-:W-:Y:S05]  /*8e20*/  BSYNC.RECONVERGENT B1 ;  /* 0x0000000000017941 */ /* 0x000fea0003800200 */
.L_x_175:
        /* <DEDUP_REMOVED lines=11> */
.L_x_179:
[----:B------:R-:W1:Y:S02]  /*8ee0*/  MUFU.RCP R58, R59 ;  /* 0x0000003b003a7308 */ /* 0x000e640000001000 */
[----:B-1----:R-:W-:Y:S04]  /*8ef0*/  FFMA R59, R59, R58, -1 ;  /* 0xbf8000003b3b7423 */ /* 0x002fe8000000003a */
[----:B------:R-:W-:Y:S04]  /*8f00*/  FADD.FTZ R59, -R59, -RZ ;  /* 0x800000ff3b3b7221 */ /* 0x000fe80000010100 */
[----:B------:R-:W-:Y:S07]  /*8f10*/  FFMA R58, R58, R59, R58 ;  /* 0x0000003b3a3a7223 */ /* 0x000fee000000003a */
.L_x_180:
[----:B------:R-:W-:Y:S05]  /*8f20*/  BSYNC.RECONVERGENT B1 ;  /* 0x0000000000017941 */ /* 0x000fea0003800200 */
.L_x_178:
        /* <DEDUP_REMOVED lines=11> */
.L_x_182:
[----:B------:R-:W1:Y:S02]  /*8fe0*/  MUFU.RCP R59, R60 ;  /* 0x0000003c003b7308 */ /* 0x000e640000001000 */
[----:B-1----:R-:W-:Y:S04]  /*8ff0*/  FFMA R60, R60, R59, -1 ;  /* 0xbf8000003c3c7423 */ /* 0x002fe8000000003b */
[----:B------:R-:W-:Y:S04]  /*9000*/  FADD.FTZ R60, -R60, -RZ ;  /* 0x800000ff3c3c7221 */ /* 0x000fe80000010100 */
[----:B------:R-:W-:Y:S07]  /*9010*/  FFMA R59, R59, R60, R59 ;  /* 0x0000003c3b3b7223 */ /* 0x000fee000000003b */
.L_x_183:
[----:B------:R-:W-:Y:S05]  /*9020*/  BSYNC.RECONVERGENT B1 ;  /* 0x0000000000017941 */ /* 0x000fea0003800200 */
.L_x_181:
        /* <DEDUP_REMOVED lines=11> */
.L_x_185:
[----:B------:R-:W1:Y:S02]  /*90e0*/  MUFU.RCP R60, R77 ;  /* 0x0000004d003c7308 */ /* 0x000e640000001000 */
[----:B-1----:R-:W-:Y:S04]  /*90f0*/  FFMA R61, R77, R60, -1 ;  /* 0xbf8000004d3d7423 */ /* 0x002fe8000000003c */
[----:B------:R-:W-:Y:S04]  /*9100*/  FADD.FTZ R61, -R61, -RZ ;  /* 0x800000ff3d3d7221 */ /* 0x000fe80000010100 */
[----:B------:R-:W-:Y:S07]  /*9110*/  FFMA R60, R60, R61, R60 ;  /* 0x0000003d3c3c7223 */ /* 0x000fee000000003c */
.L_x_186:
[----:B------:R-:W-:Y:S05]  /*9120*/  BSYNC.RECONVERGENT B1 ;  /* 0x0000000000017941 */ /* 0x000fea0003800200 */
.L_x_184:
        /* <DEDUP_REMOVED lines=11> */
.L_x_188:
[----:B------:R-:W1:Y:S02]  /*91e0*/  MUFU.RCP R61, R73 ;  /* 0x00000049003d7308 */ /* 0x000e640000001000 */
[----:B-1----:R-:W-:Y:S04]  /*91f0*/  FFMA R62, R73, R61, -1 ;  /* 0xbf800000493e7423 */ /* 0x002fe8000000003d */
[----:B------:R-:W-:Y:S04]  /*9200*/  FADD.FTZ R62, -R62, -RZ ;  /* 0x800000ff3e3e7221 */ /* 0x000fe80000010100 */
[----:B------:R-:W-:Y:S07]  /*9210*/  FFMA R61, R61, R62, R61 ;  /* 0x0000003e3d3d7223 */ /* 0x000fee000000003d */
.L_x_189:
[----:B------:R-:W-:Y:S05]  /*9220*/  BSYNC.RECONVERGENT B1 ;  /* 0x0000000000017941 */ /* 0x000fea0003800200 */
.L_x_187:
        /* <DEDUP_REMOVED lines=11> */
.L_x_191:
[----:B------:R-:W1:Y:S02]  /*92e0*/  MUFU.RCP R62, R63 ;  /* 0x0000003f003e7308 */ /* 0x000e640000001000 */
[----:B-1----:R-:W-:Y:S04]  /*92f0*/  FFMA R63, R63, R62, -1 ;  /* 0xbf8000003f3f7423 */ /* 0x002fe8000000003e */
[----:B------:R-:W-:Y:S04]  /*9300*/  FADD.FTZ R63, -R63, -RZ ;  /* 0x800000ff3f3f7221 */ /* 0x000fe80000010100 */
[----:B------:R-:W-:Y:S07]  /*9310*/  FFMA R62, R62, R63, R62 ;  /* 0x0000003f3e3e7223 */ /* 0x000fee000000003e */
.L_x_192:
[----:B------:R-:W-:Y:S05]  /*9320*/  BSYNC.RECONVERGENT B1 ;  /* 0x0000000000017941 */ /* 0x000fea0003800200 */
.L_x_190:
        /* <DEDUP_REMOVED lines=11> */
.L_x_194:
[----:B------:R-:W1:Y:S02]  /*93e0*/  MUFU.RCP R63, R72 ;  /* 0x00000048003f7308 */ /* 0x000e640000001000 */
[----:B-1----:R-:W-:Y:S04]  /*93f0*/  FFMA R64, R72, R63, -1 ;  /* 0xbf80000048407423 */ /* 0x002fe8000000003f */
[----:B------:R-:W-:Y:S04]  /*9400*/  FADD.FTZ R64, -R64, -RZ ;  /* 0x800000ff40407221 */ /* 0x000fe80000010100 */
[----:B------:R-:W-:Y:S07]  /*9410*/  FFMA R63, R63, R64, R63 ;  /* 0x000000403f3f7223 */ /* 0x000fee000000003f */
.L_x_195:
[----:B------:R-:W-:Y:S05]  /*9420*/  BSYNC.RECONVERGENT B1 ;  /* 0x0000000000017941 */ /* 0x000fea0003800200 */
.L_x_193:
        /* <DEDUP_REMOVED lines=9> */
[----:B------:R-:W-:Y:S05]  /*94c0*/  BRA `(.L_x_198) ;  /* 0x0000000000107947 */ /* 0x000fea0003800000 */
.L_x_197:
[----:B------:R-:W1:Y:S02]  /*94d0*/  MUFU.RCP R64, R71 ;  /* 0x0000004700407308 */ /* 0x000e640000001000 */
[----:B-1----:R-:W-:Y:S04]  /*94e0*/  FFMA R71, R71, R64, -1 ;  /* 0xbf80000047477423 */ /* 0x002fe80000000040 */
[----:B------:R-:W-:Y:S04]  /*94f0*/  FADD.FTZ R71, -R71, -RZ ;  /* 0x800000ff47477221 */ /* 0x000fe80000010100 */
[----:B------:R-:W-:Y:S07]  /*9500*/  FFMA R64, R64, R71, R64 ;  /* 0x0000004740407223 */ /* 0x000fee0000000040 */
.L_x_198:
[----:B------:R-:W-:Y:S05]  /*9510*/  BSYNC.RECONVERGENT B1 ;  /* 0x0000000000017941 */ /* 0x000fea0003800200 */
.L_x_196:
[----:B------:R-:W-:Y:S01]  /*9520*/  ISETP.NE.AND P0, PT, R155, RZ, PT ;  /* 0x000000ff9b00720c */ /* 0x000fe20003f05270 */
[----:B------:R-:W-:Y:S01]  /*9530*/  USHF.L.U32 UR8, UR40, 0xd, URZ ;  /* 0x0000000d28087899 */ /* 0x000fe200080006ff */
[----:B------:R-:W-:Y:S01]  /*9540*/  FMUL R32, R0, R32 ;  /* 0x0000002000207220 */ /* 0x000fe20000400000 */
[----:B------:R-:W-:Y:S01]  /*9550*/  FMUL R33, R2, R33 ;  /* 0x0000002102217220 */ /* 0x000fe20000400000 */
[----:B------:R-:W-:Y:S01]  /*9560*/  FMUL R34, R3, R34 ;  /* 0x0000002203227220 */ /* 0x000fe20000400000 */
[----:B------:R-:W-:Y:S01]  /*9570*/  FMUL R36, R7, R36 ;  /* 0x0000002407247220 */ /* 0x000fe20000400000 */
[----:B------:R-:W-:Y:S01]  /*9580*/  FMUL R37, R4, R37 ;  /* 0x0000002504257220 */ /* 0x000fe20000400000 */
[----:B------:R-:W-:Y:S01]  /*9590*/  IADD3 R0, PT, PT, R152, UR8, RZ ;  /* 0x0000000898007c10 */ /* 0x000fe2000fffe0ff */
[----:B------:R-:W-:Y:S01]  /*95a0*/  FMUL R38, R5, R38 ;  /* 0x0000002605267220 */ /* 0x000fe20000400000 */
        /* <DEDUP_REMOVED lines=8> */
[----:B------:R-:W-:Y:S01]  /*9630*/  F2FP.BF16.F32.PACK_AB R12, R42, R41 ;  /* 0x000000292a0c723e */ /* 0x000fe200000010ff */
[----:B------:R-:W-:Y:S01]  /*9640*/  FMUL R15, R14, R47 ;  /* 0x0000002f0e0f7220 */ /* 0x000fe20000400000 */
[----:B------:R-:W-:Y:S01]  /*9650*/  F2FP.BF16.F32.PACK_AB R13, R44, R43 ;  /* 0x0000002b2c0d723e */ /* 0x000fe200000010ff */
[----:B------:R-:W-:Y:S01]  /*9660*/  FMUL R48, R19, R48 ;  /* 0x0000003013307220 */ /* 0x000fe20000400000 */
[----:B------:R-:W-:Y:S01]  /*9670*/  F2FP.BF16.F32.PACK_AB R19, R40, R39 ;  /* 0x000000272813723e */ /* 0x000fe200000010ff */
        /* <DEDUP_REMOVED lines=12> */
[----:B------:R1:W-:Y:S01]  /*9740*/  STS.128 [R152+UR8], R16 ;  /* 0x0000001098007988 */ /* 0x0003e20008000c08 */
[----:B------:R-:W-:Y:S01]  /*9750*/  F2FP.BF16.F32.PACK_AB R15, R48, R15 ;  /* 0x0000000f300f723e */ /* 0x000fe200000010ff */
[--C-:B------:R-:W-:Y:S02]  /*9760*/  IMAD R2, R154, -0x10, R0.reuse ;  /* 0xfffffff09a027824 */ /* 0x100fe400078e0200 */
[----:B------:R-:W-:Y:S01]  /*9770*/  FMUL R4, R24, R57 ;  /* 0x0000003918047220 */ /* 0x000fe20000400000 */
[----:B------:R-:W-:Y:S01]  /*9780*/  FMUL R58, R25, R58 ;  /* 0x0000003a193a7220 */ /* 0x000fe20000400000 */
[----:B------:R-:W-:Y:S01]  /*9790*/  FMUL R5, R26, R59 ;  /* 0x0000003b1a057220 */ /* 0x000fe20000400000 */
[----:B------:R-:W-:Y:S01]  /*97a0*/  FMUL R60, R31, R60 ;  /* 0x0000003c1f3c7220 */ /* 0x000fe20000400000 */
[----:B------:R1:W-:Y:S01]  /*97b0*/  STS.128 [R2+0x10], R12 ;  /* 0x0000100c02007388 */ /* 0x0003e20000000c00 */
[----:B------:R-:W-:Y:S01]  /*97c0*/  FMUL R6, R28, R61 ;  /* 0x0000003d1c067220 */ /* 0x000fe20000400000 */
[----:B------:R-:W-:Y:S01]  /*97d0*/  FMUL R62, R29, R62 ;  /* 0x0000003e1d3e7220 */ /* 0x000fe20000400000 */
[----:B------:R-:W-:Y:S01]  /*97e0*/  FMUL R7, R30, R63 ;  /* 0x0000003f1e077220 */ /* 0x000fe20000400000 */
[----:B------:R-:W-:Y:S01]  /*97f0*/  FMUL R64, R35, R64 ;  /* 0x0000004023407220 */ /* 0x000fe20000400000 */
[----:B------:R-:W-:Y:S01]  /*9800*/  F2FP.BF16.F32.PACK_AB R8, R50, R8 ;  /* 0x000000083208723e */ /* 0x000fe200000010ff */
[----:B------:R-:W-:Y:S01]  /*9810*/  IMAD R0, R153, -0x10, R0 ;  /* 0xfffffff099007824 */ /* 0x000fe200078e0200 */
[----:B------:R-:W-:Y:S01]  /*9820*/  F2FP.BF16.F32.PACK_AB R9, R52, R9 ;  /* 0x000000093409723e */ /* 0x000fe200000010ff */
[----:B------:R-:W-:Y:S05]  /*9830*/  WARPSYNC.ALL ;  /* 0x0000000000007948 */ /* 0x000fea0003800000 */
[----:B------:R-:W-:Y:S01]  /*9840*/  F2FP.BF16.F32.PACK_AB R10, R54, R10 ;  /* 0x0000000a360a723e */ /* 0x000fe200000010ff */
[----:B------:R-:W-:Y:S01]  /*9850*/  BSSY.RECONVERGENT B0, `(.L_x_199) ;  /* 0x0000020000007945 */ /* 0x000fe20003800200 */
[----:B------:R-:W-:Y:S02]  /*9860*/  F2FP.BF16.F32.PACK_AB R11, R56, R11 ;  /* 0x0000000b380b723e */ /* 0x000fe400000010ff */
[----:B------:R-:W-:Y:S02]  /*9870*/  F2FP.BF16.F32.PACK_AB R4, R58, R4 ;  /* 0x000000043a04723e */ /* 0x000fe400000010ff */
[----:B------:R-:W-:Y:S01]  /*9880*/  F2FP.BF16.F32.PACK_AB R5, R60, R5 ;  /* 0x000000053c05723e */ /* 0x000fe200000010ff */
[----:B------:R1:W-:Y:S01]  /*9890*/  STS.128 [R0+0x20], R8 ;  /* 0x0000200800007388 */ /* 0x0003e20000000c00 */
[----:B------:R-:W-:Y:S02]  /*98a0*/  F2FP.BF16.F32.PACK_AB R6, R62, R6 ;  /* 0x000000063e06723e */ /* 0x000fe400000010ff */
[----:B------:R-:W-:Y:S02]  /*98b0*/  F2FP.BF16.F32.PACK_AB R7, R64, R7 ;  /* 0x000000074007723e */ /* 0x000fe400000010ff */
[----:B------:R-:W-:Y:S05]  /*98c0*/  LEA R3, R151, R2, 0x4 ;  /* 0x0000000297037211 */ /* 0x000fea00078e20ff */
[----:B------:R1:W-:Y:S01]  /*98d0*/  STS.128 [R3+0x10], R4 ;  /* 0x0000100403007388 */ /* 0x0003e20000000c00 */
[----:B------:R-:W-:Y:S01]  /*98e0*/  @!PT LDS RZ, [RZ] ;  /* 0x00000000fffff984 */ /* 0x000fe20000000800 */
[----:B------:R-:W-:Y:S01]  /*98f0*/  @!PT LDS RZ, [RZ] ;  /* 0x00000000fffff984 */ /* 0x000fe20000000800 */
[----:B------:R-:W-:Y:S01]  /*9900*/  @!PT LDS RZ, [RZ] ;  /* 0x00000000fffff984 */ /* 0x000fe20000000800 */
[----:B------:R-:W-:Y:S01]  /*9910*/  @!PT LDS RZ, [RZ] ;  /* 0x00000000fffff984 */ /* 0x000fe20000000800 */
[----:B------:R2:W-:Y:S06]  /*9920*/  MEMBAR.ALL.CTA ;  /* 0x0000000000007992 */ /* 0x0005ec0000008000 */
[----:B--2---:R-:W2:Y:S02]  /*9930*/  FENCE.VIEW.ASYNC.S ;  /* 0x00000000000073c6 */ /* 0x004ea40000000000 */
[----:B--2---:R-:W-:Y:S06]  /*9940*/  BAR.SYNC.DEFER_BLOCKING 0x1, 0x80 ;  /* 0x0042000000007b1d */ /* 0x004fec0000010000 */
[----:B------:R-:W-:Y:S05]  /*9950*/  @P0 BRA `(.L_x_200) ;  /* 0x00000000003c0947 */ /* 0x000fea0003800000 */
[----:B------:R-:W-:Y:S01]  /*9960*/  UIADD3 UR10, UP0, UPT, UR44, 0x680, URZ ;  /* 0x000006802c0a7890 */ /* 0x000fe2000ff1e0ff */
[----:B------:R-:W-:Y:S01]  /*9970*/  R2UR UR4, R133 ;  /* 0x00000000850472ca */ /* 0x000fe200000e0000 */
[----:B------:R-:W-:Y:S01]  /*9980*/  IMAD.IADD R67, R137, 0x1, R67 ;  /* 0x0000000189437824 */ /* 0x000fe200078e0243 */
[----:B------:R-:W-:Y:S01]  /*9990*/  R2UR UR6, R136 ;  /* 0x00000000880672ca */ /* 0x000fe200000e0000 */
[----:B------:R-:W-:Y:S01]  /*99a0*/  UIADD3.X UR11, UPT, UPT, URZ, UR45, URZ, UP0, !UPT ;  /* 0x0000002dff0b7290 */ /* 0x000fe200087fe4ff */
[----:B------:R-:W-:Y:S09]  /*99b0*/  PLOP3.LUT P0, PT, PT, PT, PT, 0x80, 0x8 ;  /* 0x000000000008781c */ /* 0x000ff20003f0f070 */
[----:B------:R-:W-:Y:S11]  /*99c0*/  UIADD3 UR4, UPT, UPT, UR4, 0x200, UR8 ;  /* 0x0000020004047890 */ /* 0x000ff6000fffe008 */
[----:B------:R-:W-:Y:S01]  /*99d0*/  @!UPT UIADD3 URZ, UPT, UPT, URZ, URZ, URZ ;  /* 0x000000fffffff290 */ /* 0x000fe2000fffe0ff */
.L_x_201:
[----:B------:R-:W-:Y:S02]  /*99e0*/  PLOP3.LUT P1, PT, P1, P0, PT, 0xf2, 0x2f ;  /* 0x00000000002f781c */ /* 0x000fe40000f21e72 */
[----:B------:R-:W-:Y:S01]  /*99f0*/  @P0 R2UR P1, UR5, R67 ;  /* 0x00000000430502ca */ /* 0x000fe20000020000 */
[----:B------:R-:W-:Y:S07]  /*9a00*/  UMOV UR7, UR36 ;  /* 0x0000002400077c82 */ /* 0x000fee0008000000 */
[----:B------:R-:W-:Y:S05]  /*9a10*/  @P0 PLOP3.LUT P0, PT, P1, PT, PT, 0x80, 0x8 ;  /* 0x000000000008081c */ /* 0x000fea0000f0f070 */
[----:B------:R2:W-:Y:S08]  /*9a20*/  UTMASTG.3D [UR4], [UR10] ;  /* 0x000000040a0073b5 */ /* 0x0005f00008010000 */
[----:B--2---:R-:W-:Y:S05]  /*9a30*/  @P0 BRA.U.ANY `(.L_x_201) ;  /* 0xfffffffd00e80947 */ /* 0x004fea000393ffff */
[----:B------:R0:W-:Y:S02]  /*9a40*/  UTMACMDFLUSH ;  /* 0x00000000000079b7 */ /* 0x0001e40000000000 */
.L_x_200:
[----:B------:R-:W-:Y:S05]  /*9a50*/  BSYNC.RECONVERGENT B0 ;  /* 0x0000000000007941 */ /* 0x000fea0003800200 */
.L_x_199:
[----:B------:R-:W-:Y:S01]  /*9a60*/  UIADD3 UR40, UPT, UPT, UR40, 0x1, URZ ;  /* 0x0000000128287890 */ /* 0x000fe2000fffe0ff */
[----:B------:R-:W-:Y:S01]  /*9a70*/  ISETP.NE.AND P0, PT, R155, RZ, PT ;  /* 0x000000ff9b00720c */ /* 0x000fe20003f05270 */
[----:B------:R-:W-:Y:S02]  /*9a80*/  BSSY.RECONVERGENT B0, `(.L_x_202) ;  /* 0x0000007000007945 */ /* 0x000fe40003800200 */
[----:B------:R-:W-:Y:S04]  /*9a90*/  UISETP.NE.AND UP0, UPT, UR40, 0x3, UPT ;  /* 0x000000032800788c */ /* 0x000fe8000bf05270 */
[----:B------:R-:W-:Y:S02]  /*9aa0*/  USEL UR4, URZ, 0x1, UP0 ;  /* 0x00000001ff047887 */ /* 0x000fe40008000000 */
[----:B------:R-:W-:Y:S02]  /*9ab0*/  USEL UR40, UR40, URZ, UP0 ;  /* 0x000000ff28287287 */ /* 0x000fe40008000000 */
[----:B------:R-:W-:Y:S02]  /*9ac0*/  ULOP3.LUT UR41, UR41, UR4, URZ, 0x3c, !UPT ;  /* 0x0000000429297292 */ /* 0x000fe4000f8e3cff */
[----:B------:R-:W-:Y:S10]  /*9ad0*/  @P0 BRA `(.L_x_203) ;  /* 0x0000000000040947 */ /* 0x000ff40003800000 */
[----:B------:R-:W-:Y:S04]  /*9ae0*/  DEPBAR.LE SB0, 0x1 ;  /* 0x000080400000791a */ /* 0x000fe80000000000 */
.L_x_203:
[----:B------:R-:W-:Y:S05]  /*9af0*/  BSYNC.RECONVERGENT B0 ;  /* 0x0000000000007941 */ /* 0x000fea0003800200 */
.L_x_202:
[----:B------:R-:W-:Y:S01]  /*9b00*/  BAR.SYNC.DEFER_BLOCKING 0x1, 0x80 ;  /* 0x0042000000007b1d */ /* 0x000fe20000010000 */
[----:B------:R-:W-:Y:S01]  /*9b10*/  ISETP.NE.AND P3, PT, R162, RZ, PT ;  /* 0x000000ffa200720c */ /* 0x000fe20003f65270 */
[----:B------:R-:W-:Y:S05]  /*9b20*/  VIADD R142, R142, 0x1 ;  /* 0x000000018e8e7836 */ /* 0x000fea0000000000 */
[----:B------:R-:W-:Y:S01]  /*9b30*/  ISETP.GE.U32.AND P0, PT, R142, 0x2, PT ;  /* 0x000000028e00780c */ /* 0x000fe20003f06070 */
[----:B------:R-:W-:Y:S11]  /*9b40*/  BSSY.RECONVERGENT B0, `(.L_x_204) ;  /* 0x000000a000007945 */ /* 0x000ff60003800200 */
[----:B------:R-:W-:Y:S01]  /*9b50*/  @!UPT UIADD3 URZ, UPT, UPT, URZ, URZ, URZ ;  /* 0x000000fffffff290 */ /* 0x000fe2000fffe0ff */
[----:B------:R-:W-:Y:S05]  /*9b60*/  @!P0 BRA `(.L_x_205) ;  /* 0x00000000001c8947 */ /* 0x000fea0003800000 */
[C---:B-1----:R-:W-:Y:S02]  /*9b70*/  @!P3 IMAD R0, R148.reuse, 0x8, R133 ;  /* 0x000000089400b824 */ /* 0x042fe400078e0285 */
[----:B------:R-:W-:Y:S02]  /*9b80*/  VIADD R148, R148, 0x1 ;  /* 0x0000000194947836 */ /* 0x000fe40000000000 */
[----:B------:R-:W-:Y:S03]  /*9b90*/  @!P3 VIADD R0, R0, 0x98 ;  /* 0x000000980000b836 */ /* 0x000fe60000000000 */
[----:B------:R-:W-:Y:S02]  /*9ba0*/  ISETP.NE.AND P0, PT, R148, 0x3, PT ;  /* 0x000000039400780c */ /* 0x000fe40003f05270 */
[----:B------:R-:W-:Y:S02]  /*9bb0*/  @!P3 PRMT R0, R134, 0x654, R0 ;  /* 0x000006548600b816 */ /* 0x000fe40000000000 */
[----:B------:R-:W-:Y:S02]  /*9bc0*/  SEL R148, R148, RZ, P0 ;  /* 0x000000ff94947207 */ /* 0x000fe40000000000 */
[----:B------:R2:W-:Y:S07]  /*9bd0*/  @!P3 SYNCS.ARRIVE.TRANS64.RED.A1T0 RZ, [R0+URZ], RZ ;  /* 0x000000ff00ffb9a7 */ /* 0x0005ee00081004ff */
.L_x_205:
[----:B------:R-:W-:Y:S05]  /*9be0*/  BSYNC.RECONVERGENT B0 ;  /* 0x0000000000007941 */ /* 0x000fea0003800200 */
.L_x_204:
[----:B------:R-:W-:Y:S01]  /*9bf0*/  ISETP.NE.AND P0, PT, R160, RZ, PT ;  /* 0x000000ffa000720c */ /* 0x000fe20003f05270 */
[----:B------:R-:W-:Y:S01]  /*9c00*/  IMAD.MOV.U32 R67, RZ, RZ, 0x20 ;  /* 0x00000020ff437424 */ /* 0x000fe200078e00ff */
[----:B------:R-:W-:Y:S02]  /*9c10*/  ISETP.NE.AND P2, PT, R159, RZ, PT ;  /* 0x000000ff9f00720c */ /* 0x000fe40003f45270 */
[----:B------:R-:W-:Y:S02]  /*9c20*/  PLOP3.LUT P1, PT, P3, P0, PT, 0xf8, 0x8f ;  /* 0x00000000008f781c */ /* 0x000fe40001f21f70 */
[----:B------:R-:W-:Y:S11]  /*9c30*/  SEL R143, R143, 0x1, P3 ;  /* 0x000000018f8f7807 */ /* 0x000ff60001800000 */
[----:B------:R-:W3:Y:S01]  /*9c40*/  @!P1 S2R R134, SR_CgaCtaId ;  /* 0x0000000000869919 */ /* 0x000ee20000008800 */
[----:B-12---:R-:W-:Y:S04]  /*9c50*/  @!P1 MOV R0, 0x400 ;  /* 0x0000040000009802 */ /* 0x006fe80000000f00 */
[----:B---3--:R-:W-:Y:S02]  /*9c60*/  @!P1 LEA R133, R134, R0, 0x18 ;  /* 0x0000000086859211 */ /* 0x008fe400078ec0ff */
[----:B------:R-:W-:Y:S03]  /*9c70*/  @!P1 SHF.L.U32 R0, R144, 0x1f, RZ ;  /* 0x0000001f90009819 */ /* 0x000fe600000006ff */
[----:B------:R-:W-:Y:S04]  /*9c80*/  @!P1 IMAD R2, R141, 0x8, R133 ;  /* 0x000000088d029824 */ /* 0x000fe800078e0285 */
[----:B------:R-:W1:Y:S02]  /*9c90*/  @!P1 SYNCS.PHASECHK.TRANS64.TRYWAIT P0, [R2+URZ+0x80], R0 ;  /* 0x00008000020095a7 */ /* 0x000e6400080011ff */
[----:B-1----:R-:W-:Y:S02]  /*9ca0*/  @!P1 SEL R143, RZ, 0x1, !P0 ;  /* 0x00000001ff8f9807 */ /* 0x002fe40004000000 */
[----:B------:R-:W-:Y:S02]  /*9cb0*/  PLOP3.LUT P1, PT, PT, PT, PT, 0x80, 0x8 ;  /* 0x000000000008781c */ /* 0x000fe40003f2f070 */
[----:B------:R-:W-:Y:S02]  /*9cc0*/  PLOP3.LUT P0, PT, PT, PT, PT, 0x8, 0x80 ;  /* 0x000000000080781c */ /* 0x000fe40003f0e170 */
[----:B------:R-:W-:Y:S01]  /*9cd0*/  P2R R160, PR, RZ, 0x2 ;  /* 0x00000002ffa07803 */ /* 0x000fe20000000000 */
[----:B------:R-:W-:Y:S10]  /*9ce0*/  @P2 BRA `(.L_x_206) ;  /* 0xffffffbc00482947 */ /* 0x000ff4000383ffff */
[----:B------:R-:W-:Y:S01]  /*9cf0*/  ISETP.NE.AND P2, PT, R158, RZ, PT ;  /* 0x000000ff9e00720c */ /* 0x000fe20003f45270 */
[----:B------:R-:W-:Y:S01]  /*9d00*/  UIADD3 UR37, UPT, UPT, UR37, 0x2, URZ ;  /* 0x0000000225257890 */ /* 0x000fe2000fffe0ff */
[----:B------:R-:W-:Y:S01]  /*9d10*/  ISETP.NE.AND P0, PT, R138, 0x2, PT ;  /* 0x000000028a00780c */ /* 0x000fe20003f05270 */
[----:B------:R-:W-:Y:S02]  /*9d20*/  IMAD.IADD R23, R145, 0x1, R114 ;  /* 0x0000000191177824 */ /* 0x000fe400078e0272 */
[----:B------:R-:W-:Y:S01]  /*9d30*/  IMAD.IADD R22, R146, 0x1, R115 ;  /* 0x0000000192167824 */ /* 0x000fe200078e0273 */
[----:B------:R-:W-:Y:S02]  /*9d40*/  SEL R0, RZ, 0x1, P0 ;  /* 0x00000001ff007807 */ /* 0x000fe40000000000 */
[----:B------:R-:W-:Y:S02]  /*9d50*/  SEL R138, R138, RZ, P0 ;  /* 0x000000ff8a8a7207 */ /* 0x000fe40000000000 */
[----:B------:R-:W-:-:S03]  /*9d60*/  LOP3.LUT R149, R149, R0, RZ, 0x3c, !PT ;  /* 0x0000000095957212 */ /* 0x000fc600078e3cff */
[----:B------:R-:W-:Y:S01]  /*9d70*/  @P2 R2UR UR36, R147 ;  /* 0x00000000932422ca */ /* 0x000fe200000e0000 */
[----:B------:R-:W-:-:S14]  /*9d80*/  @P2 BRA `(.L_x_207) ;  /* 0xffffffac00c02947 */ /* 0x000fdc000383ffff */
[----:B------:R-:W-:-:S09]  /*9d90*/  UISETP.NE.AND UP0, UPT, UR43, URZ, UPT ;  /* 0x000000ff2b00728c */ /* 0x000fd2000bf05270 */
[----:B------:R-:W-:Y:S05]  /*9da0*/  BRA.U !UP0, `(.L_x_208) ;  /* 0x0000000108487547 */ /* 0x000fea000b800000 */
[----:B------:R-:W1:Y:S02]  /*9db0*/  LDCU.64 UR4, c[0x0][0x890] ;  /* 0x00011200ff0477ac */ /* 0x000e640008000a00 */
[----:B-1----:R-:W-:-:S04]  /*9dc0*/  UISETP.NE.U32.AND UP0, UPT, UR4, URZ, UPT ;  /* 0x000000ff0400728c */ /* 0x002fc8000bf05070 */
[----:B------:R-:W-:-:S09]  /*9dd0*/  UISETP.NE.AND.EX UP0, UPT, UR5, URZ, UPT, UP0 ;  /* 0x000000ff0500728c */ /* 0x000fd2000bf05300 */
[----:B------:R-:W-:Y:S05]  /*9de0*/  BRA.U UP0, `(.L_x_209) ;  /* 0x00000001000c7547 */ /* 0x000fea000b800000 */
[----:B------:R-:W-:-:S13]  /*9df0*/  FSETP.NEU.AND P0, PT, R90, RZ, PT ;  /* 0x000000ff5a00720b */ /* 0x000fda0003f0d000 */
[----:B------:R-:W-:Y:S05]  /*9e00*/  @!P0 EXIT ;  /* 0x000000000000894d */ /* 0x000fea0003800000 */
[----:B------:R-:W-:Y:S05]  /*9e10*/  BRA `(.L_x_208) ;  /* 0x00000000002c7947 */ /* 0x000fea0003800000 */
.L_x_209:
[----:B------:R-:W-:Y:S01]  /*9e20*/  ISETP.NE.AND P0, PT, R135, RZ, PT ;  /* 0x000000ff8700720c */ /* 0x000fe20003f05270 */
[----:B------:R-:W-:-:S12]  /*9e30*/  BSSY.RECONVERGENT B0, `(.L_x_208) ;  /* 0x0000009000007945 */ /* 0x000fd80003800200 */
[----:B------:R-:W-:Y:S05]  /*9e40*/  @P0 BRA `(.L_x_210) ;  /* 0x0000000000140947 */ /* 0x000fea0003800000 */
[----:B------:R-:W1:Y:S02]  /*9e50*/  LDCU.64 UR4, c[0x0][0x888] ;  /* 0x00011100ff0477ac */ /* 0x000e640008000a00 */
[----:B-1----:R-:W-:-:S04]  /*9e60*/  ISETP.NE.U32.AND P0, PT, RZ, UR4, PT ;  /* 0x00000004ff007c0c */ /* 0x002fc8000bf05070 */
[----:B------:R-:W-:-:S13]  /*9e70*/  ISETP.NE.AND.EX P0, PT, RZ, UR5, PT, P0 ;  /* 0x00000005ff007c0c */ /* 0x000fda000bf05300 */
[----:B------:R-:W-:Y:S05]  /*9e80*/  @!P0 EXIT ;  /* 0x000000000000894d */ /* 0x000fea0003800000 */
[----:B------:R-:W-:Y:S05]  /*9e90*/  BRA `(.L_x_211) ;  /* 0x0000000000087947 */ /* 0x000fea0003800000 */
.L_x_210:
[----:B------:R-:W-:-:S13]  /*9ea0*/  FSETP.NEU.AND P0, PT, R90, RZ, PT ;  /* 0x000000ff5a00720b */ /* 0x000fda0003f0d000 */
[----:B------:R-:W-:Y:S05]  /*9eb0*/  @!P0 EXIT ;  /* 0x000000000000894d */ /* 0x000fea0003800000 */
.L_x_211:
[----:B------:R-:W-:Y:S05]  /*9ec0*/  BSYNC.RECONVERGENT B0 ;  /* 0x0000000000007941 */ /* 0x000fea0003800200 */
.L_x_208:
[----:B------:R-:W-:Y:S01]  /*9ed0*/  IMAD R0, R148, 0x8, R133 ;  /* 0x0000000894007824 */ /* 0x000fe200078e0285 */
[----:B------:R-:W-:-:S04]  /*9ee0*/  DEPBAR.LE SB0, 0x0 ;  /* 0x000080000000791a */ /* 0x000fc80000000000 */
[----:B------:R-:W-:-:S04]  /*9ef0*/  IADD3 R0, PT, PT, R0, 0x98, RZ ;  /* 0x0000009800007810 */ /* 0x000fc80007ffe0ff */
[----:B------:R-:W-:-:S04]  /*9f00*/  PRMT R0, R134, 0x654, R0 ;  /* 0x0000065486007816 */ /* 0x000fc80000000000 */
[----:B------:R-:W-:Y:S01]  /*9f10*/  SYNCS.ARRIVE.TRANS64.RED.A1T0 RZ, [R0+URZ], RZ ;  /* 0x000000ff00ff79a7 */ /* 0x000fe200081004ff */
[----:B------:R-:W-:Y:S05]  /*9f20*/  EXIT ;  /* 0x000000000000794d */ /* 0x000fea0003800000 */
.L_x_19:
[----:B----4-:R4:W1:Y:S02]  /*9f30*/  SYNCS.PHASECHK.TRANS64.TRYWAIT P0, [R2+URZ+0x130], R3 ;  /* 0x00013003020075a7 */ /* 0x01086400080011ff */
[----:B-1----:R-:W-:Y:S05]  /*9f40*/  @!P0 NANOSLEEP.SYNCS 0x989680 ;  /* 0x009896800000895d */ /* 0x002fea0003900000 */
[----:B------:R-:W1:Y:S02]  /*9f50*/  @!P0 SYNCS.PHASECHK.TRANS64 P0, [R2+URZ+0x130], R3 ;  /* 0x00013003020085a7 */ /* 0x000e6400080010ff */
[----:B-1----:R-:W-:Y:S05]  /*9f60*/  @!P0 BRA `(.L_x_19) ;  /* 0xfffffffc00f08947 */ /* 0x002fea000383ffff */
[----:B------:R-:W-:Y:S05]  /*9f70*/  BRA `(.L_x_212) ;  /* 0xffffff74009c7947 */ /* 0x000fea000383ffff */
.L_x_22:
[----:B-1----:R-:W-:-:S07]  /*9f80*/  MOV R2, UR33 ;  /* 0x0000002100027c02 */ /* 0x002fce0008000f00 */
.L_x_213:
[----:B-1----:R1:W4:Y:S02]  /*9f90*/  SYNCS.PHASECHK.TRANS64.TRYWAIT P0, [R2+URZ+0x40], R4 ;  /* 0x00004004020075a7 */ /* 0x00232400080011ff */
[----:B----4-:R-:W-:Y:S05]  /*9fa0*/  @!P0 NANOSLEEP.SYNCS 0x989680 ;  /* 0x009896800000895d */ /* 0x010fea0003900000 */
[----:B------:R-:W4:Y:S02]  /*9fb0*/  @!P0 SYNCS.PHASECHK.TRANS64 P0, [R2+URZ+0x40], R4 ;  /* 0x00004004020085a7 */ /* 0x000f2400080010ff */
[----:B----4-:R-:W-:Y:S05]  /*9fc0*/  @!P0 BRA `(.L_x_213) ;  /* 0xfffffffc00f08947 */ /* 0x010fea000383ffff */
[----:B------:R-:W-:Y:S05]  /*9fd0*/  BRA `(.L_x_21) ;  /* 0xffffff7400ec7947 */ /* 0x000fea000383ffff */
.L_x_28:
[----:B-1----:R-:W-:-:S07]  /*9fe0*/  MOV R2, UR17 ;  /* 0x0000001100027c02 */ /* 0x002fce0008000f00 */
.L_x_214:
[----:B-1----:R1:W4:Y:S02]  /*9ff0*/  SYNCS.PHASECHK.TRANS64.TRYWAIT P0, [R2+URZ+0x40], R4 ;  /* 0x00004004020075a7 */ /* 0x00232400080011ff */
[----:B----4-:R-:W-:Y:S05]  /*a000*/  @!P0 NANOSLEEP.SYNCS 0x989680 ;  /* 0x009896800000895d */ /* 0x010fea0003900000 */
[----:B------:R-:W4:Y:S02]  /*a010*/  @!P0 SYNCS.PHASECHK.TRANS64 P0, [R2+URZ+0x40], R4 ;  /* 0x00004004020085a7 */ /* 0x000f2400080010ff */
[----:B----4-:R-:W-:Y:S05]  /*a020*/  @!P0 BRA `(.L_x_214) ;  /* 0xfffffffc00f08947 */ /* 0x010fea000383ffff */
[----:B------:R-:W-:Y:S05]  /*a030*/  BRA `(.L_x_27) ;  /* 0xffffff7800987947 */ /* 0x000fea000383ffff */
.L_x_32:
[----:B-1----:R1:W4:Y:S02]  /*a040*/  SYNCS.PHASECHK.TRANS64.TRYWAIT P0, [R2+URZ+0xc0], R3 ;  /* 0x0000c003020075a7 */ /* 0x00232400080011ff */
[----:B----4-:R-:W-:Y:S05]  /*a050*/  @!P0 NANOSLEEP.SYNCS 0x989680 ;  /* 0x009896800000895d */ /* 0x010fea0003900000 */
[----:B------:R-:W4:Y:S02]  /*a060*/  @!P0 SYNCS.PHASECHK.TRANS64 P0, [R2+URZ+0xc0], R3 ;  /* 0x0000c003020085a7 */ /* 0x000f2400080010ff */
[----:B----4-:R-:W-:Y:S05]  /*a070*/  @!P0 BRA `(.L_x_32) ;  /* 0xfffffffc00f08947 */ /* 0x010fea000383ffff */
[----:B------:R-:W-:Y:S05]  /*a080*/  BRA `(.L_x_215) ;  /* 0xffffff7c00287947 */ /* 0x000fea000383ffff */
.L_x_36:
[----:B--2---:R-:W-:-:S07]  /*a090*/  MOV R0, UR4 ;  /* 0x0000000400007c02 */ /* 0x004fce0008000f00 */
.L_x_216:
[----:B-1----:R1:W2:Y:S02]  /*a0a0*/  SYNCS.PHASECHK.TRANS64.TRYWAIT P0, [R0+URZ], R2 ;  /* 0x00000002000075a7 */ /* 0x0022a400080011ff */
[----:B--2---:R-:W-:Y:S05]  /*a0b0*/  @!P0 NANOSLEEP.SYNCS 0x989680 ;  /* 0x009896800000895d */ /* 0x004fea0003900000 */
[----:B------:R-:W2:Y:S02]  /*a0c0*/  @!P0 SYNCS.PHASECHK.TRANS64 P0, [R0+URZ], R2 ;  /* 0x00000002000085a7 */ /* 0x000ea400080010ff */
[----:B--2---:R-:W-:Y:S05]  /*a0d0*/  @!P0 BRA `(.L_x_216) ;  /* 0xfffffffc00f08947 */ /* 0x004fea000383ffff */
[----:B------:R-:W-:Y:S05]  /*a0e0*/  BRA `(.L_x_217) ;  /* 0xffffff8000987947 */ /* 0x000fea000383ffff */
.L_x_37:
[----:B--2---:R-:W-:-:S07]  /*a0f0*/  MOV R0, UR4 ;  /* 0x0000000400007c02 */ /* 0x004fce0008000f00 */
.L_x_218:
[----:B-1----:R1:W2:Y:S02]  /*a100*/  SYNCS.PHASECHK.TRANS64.TRYWAIT P0, [R0+URZ], R3 ;  /* 0x00000003000075a7 */ /* 0x0022a400080011ff */
[----:B--2---:R-:W-:Y:S05]  /*a110*/  @!P0 NANOSLEEP.SYNCS 0x989680 ;  /* 0x009896800000895d */ /* 0x004fea0003900000 */
[----:B------:R-:W2:Y:S02]  /*a120*/  @!P0 SYNCS.PHASECHK.TRANS64 P0, [R0+URZ], R3 ;  /* 0x00000003000085a7 */ /* 0x000ea400080010ff */
[----:B--2---:R-:W-:Y:S05]  /*a130*/  @!P0 BRA `(.L_x_218) ;  /* 0xfffffffc00f08947 */ /* 0x004fea000383ffff */
[----:B------:R-:W-:Y:S05]  /*a140*/  BRA `(.L_x_219) ;  /* 0xffffff8000a47947 */ /* 0x000fea000383ffff */
.L_x_38:
[----:B--2---:R-:W-:-:S07]  /*a150*/  MOV R0, UR4 ;  /* 0x0000000400007c02 */ /* 0x004fce0008000f00 */
.L_x_220:
[----:B-1----:R1:W2:Y:S02]  /*a160*/  SYNCS.PHASECHK.TRANS64.TRYWAIT P0, [R0+URZ], R3 ;  /* 0x00000003000075a7 */ /* 0x0022a400080011ff */
[----:B--2---:R-:W-:Y:S05]  /*a170*/  @!P0 NANOSLEEP.SYNCS 0x989680 ;  /* 0x009896800000895d */ /* 0x004fea0003900000 */
[----:B------:R-:W2:Y:S02]  /*a180*/  @!P0 SYNCS.PHASECHK.TRANS64 P0, [R0+URZ], R3 ;  /* 0x00000003000085a7 */ /* 0x000ea400080010ff */
[----:B--2---:R-:W-:Y:S05]  /*a190*/  @!P0 BRA `(.L_x_220) ;  /* 0xfffffffc00f08947 */ /* 0x004fea000383ffff */
[----:B------:R-:W-:Y:S05]  /*a1a0*/  BRA `(.L_x_221) ;  /* 0xffffff8000b07947 */ /* 0x000fea000383ffff */
.L_x_39:
[----:B--2---:R-:W-:-:S07]  /*a1b0*/  MOV R0, UR4 ;  /* 0x0000000400007c02 */ /* 0x004fce0008000f00 */
.L_x_222:
[----:B-1----:R1:W2:Y:S02]  /*a1c0*/  SYNCS.PHASECHK.TRANS64.TRYWAIT P0, [R0+URZ], R3 ;  /* 0x00000003000075a7 */ /* 0x0022a400080011ff */
[----:B--2---:R-:W-:Y:S05]  /*a1d0*/  @!P0 NANOSLEEP.SYNCS 0x989680 ;  /* 0x009896800000895d */ /* 0x004fea0003900000 */
[----:B------:R-:W2:Y:S02]  /*a1e0*/  @!P0 SYNCS.PHASECHK.TRANS64 P0, [R0+URZ], R3 ;  /* 0x00000003000085a7 */ /* 0x000ea400080010ff */
[----:B--2---:R-:W-:Y:S05]  /*a1f0*/  @!P0 BRA `(.L_x_222) ;  /* 0xfffffffc00f08947 */ /* 0x004fea000383ffff */
[----:B------:R-:W-:Y:S05]  /*a200*/  BRA `(.L_x_223) ;  /* 0xffffff8000bc7947 */ /* 0x000fea000383ffff */
.L_x_40:
[----:B--2---:R-:W-:-:S07]  /*a210*/  MOV R0, UR4 ;  /* 0x0000000400007c02 */ /* 0x004fce0008000f00 */
.L_x_224:
[----:B-1----:R1:W2:Y:S02]  /*a220*/  SYNCS.PHASECHK.TRANS64.TRYWAIT P0, [R0+URZ], R3 ;  /* 0x00000003000075a7 */ /* 0x0022a400080011ff */
[----:B--2---:R-:W-:Y:S05]  /*a230*/  @!P0 NANOSLEEP.SYNCS 0x989680 ;  /* 0x009896800000895d */ /* 0x004fea0003900000 */
[----:B------:R-:W2:Y:S02]  /*a240*/  @!P0 SYNCS.PHASECHK.TRANS64 P0, [R0+URZ], R3 ;  /* 0x00000003000085a7 */ /* 0x000ea400080010ff */
[----:B--2---:R-:W-:Y:S05]  /*a250*/  @!P0 BRA `(.L_x_224) ;  /* 0xfffffffc00f08947 */ /* 0x004fea000383ffff */
[----:B------:R-:W-:Y:S05]  /*a260*/  BRA `(.L_x_225) ;  /* 0xffffff8000c87947 */ /* 0x000fea000383ffff */
.L_x_41:
[----:B--2---:R-:W-:-:S07]  /*a270*/  MOV R0, UR4 ;  /* 0x0000000400007c02 */ /* 0x004fce0008000f00 */
.L_x_226:
[----:B-1----:R1:W2:Y:S02]  /*a280*/  SYNCS.PHASECHK.TRANS64.TRYWAIT P0, [R0+URZ], R3 ;  /* 0x00000003000075a7 */ /* 0x0022a400080011ff */
[----:B--2---:R-:W-:Y:S05]  /*a290*/  @!P0 NANOSLEEP.SYNCS 0x989680 ;  /* 0x009896800000895d */ /* 0x004fea0003900000 */
[----:B------:R-:W2:Y:S02]  /*a2a0*/  @!P0 SYNCS.PHASECHK.TRANS64 P0, [R0+URZ], R3 ;  /* 0x00000003000085a7 */ /* 0x000ea400080010ff */
[----:B--2---:R-:W-:Y:S05]  /*a2b0*/  @!P0 BRA `(.L_x_226) ;  /* 0xfffffffc00f08947 */ /* 0x004fea000383ffff */
[----:B------:R-:W-:Y:S05]  /*a2c0*/  BRA `(.L_x_227) ;  /* 0xffffff8000d47947 */ /* 0x000fea000383ffff */
.L_x_42:
[----:B--2---:R-:W-:-:S07]  /*a2d0*/  MOV R0, UR4 ;  /* 0x0000000400007c02 */ /* 0x004fce0008000f00 */
.L_x_228:
[----:B-1----:R1:W2:Y:S02]  /*a2e0*/  SYNCS.PHASECHK.TRANS64.TRYWAIT P0, [R0+URZ], R3 ;  /* 0x00000003000075a7 */ /* 0x0022a400080011ff */
[----:B--2---:R-:W-:Y:S05]  /*a2f0*/  @!P0 NANOSLEEP.SYNCS 0x989680 ;  /* 0x009896800000895d */ /* 0x004fea0003900000 */
[----:B------:R-:W2:Y:S02]  /*a300*/  @!P0 SYNCS.PHASECHK.TRANS64 P0, [R0+URZ], R3 ;  /* 0x00000003000085a7 */ /* 0x000ea400080010ff */
[----:B--2---:R-:W-:Y:S05]  /*a310*/  @!P0 BRA `(.L_x_228) ;  /* 0xfffffffc00f08947 */ /* 0x004fea000383ffff */
[----:B------:R-:W-:Y:S05]  /*a320*/  BRA `(.L_x_229) ;  /* 0xffffff8000e07947 */ /* 0x000fea000383ffff */
.L_x_45:
[----:B-1----:R1:W2:Y:S02]  /*a330*/  SYNCS.PHASECHK.TRANS64.TRYWAIT P0, [R0+URZ+0x120], R4 ;  /* 0x00012004000075a7 */ /* 0x0022a400080011ff */
[----:B--2---:R-:W-:Y:S05]  /*a340*/  @!P0 NANOSLEEP.SYNCS 0x989680 ;  /* 0x009896800000895d */ /* 0x004fea0003900000 */
[----:B------:R-:W2:Y:S02]  /*a350*/  @!P0 SYNCS.PHASECHK.TRANS64 P0, [R0+URZ+0x120], R4 ;  /* 0x00012004000085a7 */ /* 0x000ea400080010ff */
[----:B--2---:R-:W-:Y:S05]  /*a360*/  @!P0 BRA `(.L_x_45) ;  /* 0xfffffffc00f08947 */ /* 0x004fea000383ffff */
[----:B------:R-:W-:Y:S05]  /*a370*/  BRA `(.L_x_230) ;  /* 0xffffff84003c7947 */ /* 0x000fea000383ffff */
.L_x_46:
[----:B------:R-:W-:-:S07]  /*a380*/  MOV R0, UR5 ;  /* 0x0000000500007c02 */ /* 0x000fce0008000f00 */
.L_x_231:
[----:B-1----:R1:W2:Y:S02]  /*a390*/  SYNCS.PHASECHK.TRANS64.TRYWAIT P0, [R0+URZ+0xd0], R5 ;  /* 0x0000d005000075a7 */ /* 0x0022a400080011ff */
[----:B--2---:R-:W-:Y:S05]  /*a3a0*/  @!P0 NANOSLEEP.SYNCS 0x989680 ;  /* 0x009896800000895d */ /* 0x004fea0003900000 */
[----:B------:R-:W2:Y:S02]  /*a3b0*/  @!P0 SYNCS.PHASECHK.TRANS64 P0, [R0+URZ+0xd0], R5 ;  /* 0x0000d005000085a7 */ /* 0x000ea400080010ff */
[----:B--2---:R-:W-:Y:S05]  /*a3c0*/  @!P0 BRA `(.L_x_231) ;  /* 0xfffffffc00f08947 */ /* 0x004fea000383ffff */
[----:B------:R-:W-:Y:S05]  /*a3d0*/  BRA `(.L_x_232) ;  /* 0xffffff84004c7947 */ /* 0x000fea000383ffff */
.L_x_47:
[----:B-1----:R1:W2:Y:S02]  /*a3e0*/  SYNCS.PHASECHK.TRANS64.TRYWAIT P1, [R0+URZ+0xc0], R4 ;  /* 0x0000c004000075a7 */ /* 0x0022a400080211ff */
[----:B--2---:R-:W-:Y:S05]  /*a3f0*/  @!P1 NANOSLEEP.SYNCS 0x989680 ;  /* 0x009896800000995d */ /* 0x004fea0003900000 */
[----:B------:R-:W2:Y:S02]  /*a400*/  @!P1 SYNCS.PHASECHK.TRANS64 P1, [R0+URZ+0xc0], R4 ;  /* 0x0000c004000095a7 */ /* 0x000ea400080210ff */
[----:B--2---:R-:W-:Y:S05]  /*a410*/  @!P1 BRA `(.L_x_47) ;  /* 0xfffffffc00f09947 */ /* 0x004fea000383ffff */
[----:B------:R-:W-:Y:S05]  /*a420*/  BRA `(.L_x_233) ;  /* 0xffffff84007c7947 */ /* 0x000fea000383ffff */
.L_x_50:
[----:B------:R-:W-:-:S07]  /*a430*/  MOV R0, UR5 ;  /* 0x0000000500007c02 */ /* 0x000fce0008000f00 */
.L_x_234:
[----:B-1----:R1:W2:Y:S02]  /*a440*/  SYNCS.PHASECHK.TRANS64.TRYWAIT P0, [R0+URZ+0xd0], R2 ;  /* 0x0000d002000075a7 */ /* 0x0022a400080011ff */
[----:B--2---:R-:W-:Y:S05]  /*a450*/  @!P0 NANOSLEEP.SYNCS 0x989680 ;  /* 0x009896800000895d */ /* 0x004fea0003900000 */
[----:B------:R-:W2:Y:S02]  /*a460*/  @!P0 SYNCS.PHASECHK.TRANS64 P0, [R0+URZ+0xd0], R2 ;  /* 0x0000d002000085a7 */ /* 0x000ea400080010ff */
[----:B--2---:R-:W-:Y:S05]  /*a470*/  @!P0 BRA `(.L_x_234) ;  /* 0xfffffffc00f08947 */ /* 0x004fea000383ffff */
[----:B------:R-:W-:Y:S05]  /*a480*/  BRA `(.L_x_49) ;  /* 0xffffff8400d07947 */ /* 0x000fea000383ffff */
.L_x_57:
[----:B-1----:R1:W2:Y:S02]  /*a490*/  SYNCS.PHASECHK.TRANS64.TRYWAIT P1, [R0+URZ+0xc0], R2 ;  /* 0x0000c002000075a7 */ /* 0x0022a400080211ff */
[----:B--2---:R-:W-:Y:S05]  /*a4a0*/  @!P1 NANOSLEEP.SYNCS 0x989680 ;  /* 0x009896800000995d */ /* 0x004fea0003900000 */
[----:B------:R-:W2:Y:S02]  /*a4b0*/  @!P1 SYNCS.PHASECHK.TRANS64 P1, [R0+URZ+0xc0], R2 ;  /* 0x0000c002000095a7 */ /* 0x000ea400080210ff */
[----:B--2---:R-:W-:Y:S05]  /*a4c0*/  @!P1 BRA `(.L_x_57) ;  /* 0xfffffffc00f09947 */ /* 0x004fea000383ffff */
[----:B------:R-:W-:Y:S05]  /*a4d0*/  BRA `(.L_x_235) ;  /* 0xffffff8c00407947 */ /* 0x000fea000383ffff */
.L_x_58:
[----:B------:R-:W-:-:S07]  /*a4e0*/  MOV R2, UR7 ;  /* 0x0000000700027c02 */ /* 0x000fce0008000f00 */
.L_x_236:
[----:B-1----:R1:W2:Y:S02]  /*a4f0*/  SYNCS.PHASECHK.TRANS64.TRYWAIT P0, [R2+URZ+0x100], R0 ;  /* 0x00010000020075a7 */ /* 0x0022a400080011ff */
[----:B--2---:R-:W-:Y:S05]  /*a500*/  @!P0 NANOSLEEP.SYNCS 0x989680 ;  /* 0x009896800000895d */ /* 0x004fea0003900000 */
[----:B------:R-:W2:Y:S02]  /*a510*/  @!P0 SYNCS.PHASECHK.TRANS64 P0, [R2+URZ+0x100], R0 ;  /* 0x00010000020085a7 */ /* 0x000ea400080010ff */
[----:B--2---:R-:W-:Y:S05]  /*a520*/  @!P0 BRA `(.L_x_236) ;  /* 0xfffffffc00f08947 */ /* 0x004fea000383ffff */
[----:B------:R-:W-:Y:S05]  /*a530*/  BRA `(.L_x_237) ;  /* 0xffffff8c00787947 */ /* 0x000fea000383ffff */
.L_x_61:
[----:B------:R-:W-:Y:S07]  /*a540*/  MOV R0, UR6 ;  /* 0x0000000600007c02 */ /* 0x000fee0008000f00 */
.L_x_238:
[----:B-1----:R1:W2:Y:S02]  /*a550*/  SYNCS.PHASECHK.TRANS64.TRYWAIT P0, [R0+URZ], R2 ;  /* 0x00000002000075a7 */ /* 0x0022a400080011ff */
[----:B--2---:R-:W-:Y:S05]  /*a560*/  @!P0 NANOSLEEP.SYNCS 0x989680 ;  /* 0x009896800000895d */ /* 0x004fea0003900000 */
[----:B------:R-:W2:Y:S02]  /*a570*/  @!P0 SYNCS.PHASECHK.TRANS64 P0, [R0+URZ], R2 ;  /* 0x00000002000085a7 */ /* 0x000ea400080010ff */
[----:B--2---:R-:W-:Y:S05]  /*a580*/  @!P0 BRA `(.L_x_238) ;  /* 0xfffffffc00f08947 */ /* 0x004fea000383ffff */
[----:B------:R-:W-:Y:S05]  /*a590*/  BRA `(.L_x_60) ;  /* 0xffffff8c00947947 */ /* 0x000fea000383ffff */
.L_x_64:
[----:B------:R-:W-:-:S07]  /*a5a0*/  MOV R0, UR6 ;  /* 0x0000000600007c02 */ /* 0x000fce0008000f00 */
.L_x_239:
[----:B--2---:R2:W4:Y:S02]  /*a5b0*/  SYNCS.PHASECHK.TRANS64.TRYWAIT P0, [R0+URZ], R2 ;  /* 0x00000002000075a7 */ /* 0x00452400080011ff */
[----:B----4-:R-:W-:Y:S05]  /*a5c0*/  @!P0 NANOSLEEP.SYNCS 0x989680 ;  /* 0x009896800000895d */ /* 0x010fea0003900000 */
[----:B------:R-:W4:Y:S02]  /*a5d0*/  @!P0 SYNCS.PHASECHK.TRANS64 P0, [R0+URZ], R2 ;  /* 0x00000002000085a7 */ /* 0x000f2400080010ff */
[----:B----4-:R-:W-:Y:S05]  /*a5e0*/  @!P0 BRA `(.L_x_239) ;  /* 0xfffffffc00f08947 */ /* 0x010fea000383ffff */
[----:B------:R-:W-:Y:S05]  /*a5f0*/  BRA `(.L_x_240) ;  /* 0xffffff9000707947 */ /* 0x000fea000383ffff */
.L_x_65:
[----:B------:R-:W-:-:S07]  /*a600*/  MOV R0, UR6 ;  /* 0x0000000600007c02 */ /* 0x000fce0008000f00 */
.L_x_241:
[----:B-1----:R1:W2:Y:S02]  /*a610*/  SYNCS.PHASECHK.TRANS64.TRYWAIT P0, [R0+URZ], R3 ;  /* 0x00000003000075a7 */ /* 0x0022a400080011ff */
[----:B--2---:R-:W-:Y:S05]  /*a620*/  @!P0 NANOSLEEP.SYNCS 0x989680 ;  /* 0x009896800000895d */ /* 0x004fea0003900000 */
[----:B------:R-:W2:Y:S02]  /*a630*/  @!P0 SYNCS.PHASECHK.TRANS64 P0, [R0+URZ], R3 ;  /* 0x00000003000085a7 */ /* 0x000ea400080010ff */
[----:B--2---:R-:W-:Y:S05]  /*a640*/  @!P0 BRA `(.L_x_241) ;  /* 0xfffffffc00f08947 */ /* 0x004fea000383ffff */
[----:B------:R-:W-:Y:S05]  /*a650*/  BRA `(.L_x_242) ;  /* 0xffffff90007c7947 */ /* 0x000fea000383ffff */
.L_x_66:
[----:B------:R-:W-:-:S07]  /*a660*/  MOV R0, UR6 ;  /* 0x0000000600007c02 */ /* 0x000fce0008000f00 */
.L_x_243:
[----:B-1----:R1:W2:Y:S02]  /*a670*/  SYNCS.PHASECHK.TRANS64.TRYWAIT P0, [R0+URZ], R3 ;  /* 0x00000003000075a7 */ /* 0x0022a400080011ff */
[----:B--2---:R-:W-:Y:S05]  /*a680*/  @!P0 NANOSLEEP.SYNCS 0x989680 ;  /* 0x009896800000895d */ /* 0x004fea0003900000 */
[----:B------:R-:W2:Y:S02]  /*a690*/  @!P0 SYNCS.PHASECHK.TRANS64 P0, [R0+URZ], R3 ;  /* 0x00000003000085a7 */ /* 0x000ea400080010ff */
[----:B--2---:R-:W-:Y:S05]  /*a6a0*/  @!P0 BRA `(.L_x_243) ;  /* 0xfffffffc00f08947 */ /* 0x004fea000383ffff */
[----:B------:R-:W-:Y:S05]  /*a6b0*/  BRA `(.L_x_244) ;  /* 0xffffff9000887947 */ /* 0x000fea000383ffff */
.L_x_67:
[----:B-1----:R-:W-:-:S07]  /*a6c0*/  MOV R0, UR7 ;  /* 0x0000000700007c02 */ /* 0x002fce0008000f00 */
.L_x_245:
[----:B-1----:R1:W2:Y:S02]  /*a6d0*/  SYNCS.PHASECHK.TRANS64.TRYWAIT P0, [R0+URZ], R2 ;  /* 0x00000002000075a7 */ /* 0x0022a400080011ff */
[----:B--2---:R-:W-:Y:S05]  /*a6e0*/  @!P0 NANOSLEEP.SYNCS 0x989680 ;  /* 0x009896800000895d */ /* 0x004fea0003900000 */
[----:B------:R-:W2:Y:S02]  /*a6f0*/  @!P0 SYNCS.PHASECHK.TRANS64 P0, [R0+URZ], R2 ;  /* 0x00000002000085a7 */ /* 0x000ea400080010ff */
[----:B--2---:R-:W-:Y:S05]  /*a700*/  @!P0 BRA `(.L_x_245) ;  /* 0xfffffffc00f08947 */ /* 0x004fea000383ffff */
[----:B------:R-:W-:Y:S05]  /*a710*/  BRA `(.L_x_246) ;  /* 0xffffff9000947947 */ /* 0x000fea000383ffff */
.L_x_72:
[----:B--2---:R2:W3:Y:S02]  /*a720*/  SYNCS.PHASECHK.TRANS64.TRYWAIT P0, [R0+URZ+0xc0], R2 ;  /* 0x0000c002000075a7 */ /* 0x0044e400080011ff */
[----:B---3--:R-:W-:Y:S05]  /*a730*/  @!P0 NANOSLEEP.SYNCS 0x989680 ;  /* 0x009896800000895d */ /* 0x008fea0003900000 */
[----:B------:R-:W3:Y:S02]  /*a740*/  @!P0 SYNCS.PHASECHK.TRANS64 P0, [R0+URZ+0xc0], R2 ;  /* 0x0000c002000085a7 */ /* 0x000ee400080010ff */
[----:B---3--:R-:W-:Y:S05]  /*a750*/  @!P0 BRA `(.L_x_72) ;  /* 0xfffffffc00f08947 */ /* 0x008fea000383ffff */
[----:B------:R-:W-:Y:S05]  /*a760*/  BRA `(.L_x_247) ;  /* 0xffffff9400907947 */ /* 0x000fea000383ffff */
.L_x_75:
[----:B------:R-:W-:Y:S07]  /*a770*/  MOV R0, UR13 ;  /* 0x0000000d00007c02 */ /* 0x000fee0008000f00 */
.L_x_248:
[----:B--2---:R2:W3:Y:S02]  /*a780*/  SYNCS.PHASECHK.TRANS64.TRYWAIT P0, [R0+URZ+0xb8], R2 ;  /* 0x0000b802000075a7 */ /* 0x0044e400080011ff */
[----:B---3--:R-:W-:Y:S05]  /*a790*/  @!P0 NANOSLEEP.SYNCS 0x989680 ;  /* 0x009896800000895d */ /* 0x008fea0003900000 */
[----:B------:R-:W3:Y:S02]  /*a7a0*/  @!P0 SYNCS.PHASECHK.TRANS64 P0, [R0+URZ+0xb8], R2 ;  /* 0x0000b802000085a7 */ /* 0x000ee400080010ff */
[----:B---3--:R-:W-:Y:S05]  /*a7b0*/  @!P0 BRA `(.L_x_248) ;  /* 0xfffffffc00f08947 */ /* 0x008fea000383ffff */
[----:B------:R-:W-:Y:S05]  /*a7c0*/  BRA `(.L_x_74) ;  /* 0xffffff9800707947 */ /* 0x000fea000383ffff */
.L_x_78:
[----:B------:R-:W-:Y:S07]  /*a7d0*/  MOV R0, UR16 ;  /* 0x0000001000007c02 */ /* 0x000fee0008000f00 */
.L_x_249:
[----:B-1----:R1:W2:Y:S02]  /*a7e0*/  SYNCS.PHASECHK.TRANS64.TRYWAIT P0, [R0+URZ+0x98], R9 ;  /* 0x00009809000075a7 */ /* 0x0022a400080011ff */
[----:B--2---:R-:W-:Y:S05]  /*a7f0*/  @!P0 NANOSLEEP.SYNCS 0x989680 ;  /* 0x009896800000895d */ /* 0x004fea0003900000 */
[----:B------:R-:W2:Y:S02]  /*a800*/  @!P0 SYNCS.PHASECHK.TRANS64 P0, [R0+URZ+0x98], R9 ;  /* 0x00009809000085a7 */ /* 0x000ea400080010ff */
[----:B--2---:R-:W-:Y:S05]  /*a810*/  @!P0 BRA `(.L_x_249) ;  /* 0xfffffffc00f08947 */ /* 0x004fea000383ffff */
[----:B------:R-:W-:Y:S05]  /*a820*/  BRA `(.L_x_250) ;  /* 0xffffff9800e87947 */ /* 0x000fea000383ffff */
.L_x_79:
[----:B------:R-:W-:Y:S07]  /*a830*/  MOV R0, UR14 ;  /* 0x0000000e00007c02 */ /* 0x000fee0008000f00 */
.L_x_251:
[----:B-1----:R1:W2:Y:S02]  /*a840*/  SYNCS.PHASECHK.TRANS64.TRYWAIT P0, [R0+URZ+0x98], R22 ;  /* 0x00009816000075a7 */ /* 0x0022a400080011ff */
[----:B--2---:R-:W-:Y:S05]  /*a850*/  @!P0 NANOSLEEP.SYNCS 0x989680 ;  /* 0x009896800000895d */ /* 0x004fea0003900000 */
[----:B------:R-:W2:Y:S02]  /*a860*/  @!P0 SYNCS.PHASECHK.TRANS64 P0, [R0+URZ+0x98], R22 ;  /* 0x00009816000085a7 */ /* 0x000ea400080010ff */
[----:B--2---:R-:W-:Y:S05]  /*a870*/  @!P0 BRA `(.L_x_251) ;  /* 0xfffffffc00f08947 */ /* 0x004fea000383ffff */
[----:B------:R-:W-:Y:S05]  /*a880*/  BRA `(.L_x_252) ;  /* 0xffffff9c00887947 */ /* 0x000fea000383ffff */
.L_x_81:
[----:B------:R-:W-:-:S07]  /*a890*/  MOV R0, UR4 ;  /* 0x0000000400007c02 */ /* 0x000fce0008000f00 */
.L_x_253:
[----:B-1----:R1:W3:Y:S02]  /*a8a0*/  SYNCS.PHASECHK.TRANS64.TRYWAIT P0, [R0+URZ], R2 ;  /* 0x00000002000075a7 */ /* 0x0022e400080011ff */
[----:B---3--:R-:W-:Y:S05]  /*a8b0*/  @!P0 NANOSLEEP.SYNCS 0x989680 ;  /* 0x009896800000895d */ /* 0x008fea0003900000 */
[----:B------:R-:W3:Y:S02]  /*a8c0*/  @!P0 SYNCS.PHASECHK.TRANS64 P0, [R0+URZ], R2 ;  /* 0x00000002000085a7 */ /* 0x000ee400080010ff */
[----:B---3--:R-:W-:Y:S05]  /*a8d0*/  @!P0 BRA `(.L_x_253) ;  /* 0xfffffffc00f08947 */ /* 0x008fea000383ffff */
[----:B------:R-:W-:Y:S05]  /*a8e0*/  BRA `(.L_x_254) ;  /* 0xffffffa000147947 */ /* 0x000fea000383ffff */
.L_x_82:
[----:B------:R-:W-:-:S07]  /*a8f0*/  MOV R0, UR4 ;  /* 0x0000000400007c02 */ /* 0x000fce0008000f00 */
.L_x_255:
[----:B-1----:R1:W3:Y:S02]  /*a900*/  SYNCS.PHASECHK.TRANS64.TRYWAIT P0, [R0+URZ], R2 ;  /* 0x00000002000075a7 */ /* 0x0022e400080011ff */
[----:B---3--:R-:W-:Y:S05]  /*a910*/  @!P0 NANOSLEEP.SYNCS 0x989680 ;  /* 0x009896800000895d */ /* 0x008fea0003900000 */
[----:B------:R-:W3:Y:S02]  /*a920*/  @!P0 SYNCS.PHASECHK.TRANS64 P0, [R0+URZ], R2 ;  /* 0x00000002000085a7 */ /* 0x000ee400080010ff */
[----:B---3--:R-:W-:Y:S05]  /*a930*/  @!P0 BRA `(.L_x_255) ;  /* 0xfffffffc00f08947 */ /* 0x008fea000383ffff */
[----:B------:R-:W-:Y:S05]  /*a940*/  BRA `(.L_x_256) ;  /* 0xffffffa000207947 */ /* 0x000fea000383ffff */
.L_x_84:
[----:B-1----:R1:W2:Y:S02]  /*a950*/  SYNCS.PHASECHK.TRANS64.TRYWAIT P0, [R0+URZ+0xc0], R2 ;  /* 0x0000c002000075a7 */ /* 0x0022a400080011ff */
[----:B--2---:R-:W-:Y:S05]  /*a960*/  @!P0 NANOSLEEP.SYNCS 0x989680 ;  /* 0x009896800000895d */ /* 0x004fea0003900000 */
[----:B------:R-:W2:Y:S02]  /*a970*/  @!P0 SYNCS.PHASECHK.TRANS64 P0, [R0+URZ+0xc0], R2 ;  /* 0x0000c002000085a7 */ /* 0x000ea400080010ff */
[----:B--2---:R-:W-:Y:S05]  /*a980*/  @!P0 BRA `(.L_x_84) ;  /* 0xfffffffc00f08947 */ /* 0x004fea000383ffff */
[----:B------:R-:W-:Y:S05]  /*a990*/  BRA `(.L_x_257) ;  /* 0xffffffa000dc7947 */ /* 0x000fea000383ffff */
.L_x_98:
[----:B-1----:R1:W2:Y:S02]  /*a9a0*/  SYNCS.PHASECHK.TRANS64.TRYWAIT P0, [R2+URZ+0x80], R0 ;  /* 0x00008000020075a7 */ /* 0x0022a400080011ff */
[----:B--2---:R-:W-:Y:S05]  /*a9b0*/  @!P0 NANOSLEEP.SYNCS 0x989680 ;  /* 0x009896800000895d */ /* 0x004fea0003900000 */
[----:B------:R-:W2:Y:S02]  /*a9c0*/  @!P0 SYNCS.PHASECHK.TRANS64 P0, [R2+URZ+0x80], R0 ;  /* 0x00008000020085a7 */ /* 0x000ea400080010ff */
[----:B--2---:R-:W-:Y:S05]  /*a9d0*/  @!P0 BRA `(.L_x_98) ;  /* 0xfffffffc00f08947 */ /* 0x004fea000383ffff */
[----:B------:R-:W-:Y:S05]  /*a9e0*/  BRA `(.L_x_97) ;  /* 0xffffffb000587947 */ /* 0x000fea000383ffff */
.L_x_101:
[----:B--2---:R2:W1:Y:S02]  /*a9f0*/  SYNCS.PHASECHK.TRANS64.TRYWAIT P0, [R88+URZ+0xe0], R0 ;  /* 0x0000e000580075a7 */ /* 0x00446400080011ff */
[----:B-1----:R-:W-:Y:S05]  /*aa00*/  @!P0 NANOSLEEP.SYNCS 0x989680 ;  /* 0x009896800000895d */ /* 0x002fea0003900000 */
[----:B------:R-:W1:Y:S02]  /*aa10*/  @!P0 SYNCS.PHASECHK.TRANS64 P0, [R88+URZ+0xe0], R0 ;  /* 0x0000e000580085a7 */ /* 0x000e6400080010ff */
[----:B-1----:R-:W-:Y:S05]  /*aa20*/  @!P0 BRA `(.L_x_101) ;  /* 0xfffffffc00f08947 */ /* 0x002fea000383ffff */
[----:B------:R-:W-:Y:S05]  /*aa30*/  BRA `(.L_x_100) ;  /* 0xffffffb000b47947 */ /* 0x000fea000383ffff */
        .weak           $__internal_0_$__cuda_sm10x_tcgen05_guardrail_trap_col_being_dealloced_not_returned_by_alloc
        .type           $__internal_0_$__cuda_sm10x_tcgen05_guardrail_trap_col_being_dealloced_not_returned_by_alloc,@function
        .size           $__internal_0_$__cuda_sm10x_tcgen05_guardrail_trap_col_being_dealloced_not_returned_by_alloc,($__internal_1_$__cuda_sm10x_tcgen05_guardrail_trap_phase_invalid_during_alloc - $__internal_0_$__cuda_sm10x_tcgen05_guardrail_trap_col_being_dealloced_not_returned_by_alloc)
$__internal_0_$__cuda_sm10x_tcgen05_guardrail_trap_col_being_dealloced_not_returned_by_alloc:
[----:B------:R-:W-:Y:S05]  /*aa40*/  BPT.TRAP 0x1 ;  /* 0x000000040000795c */ /* 0x000fea0000300000 */
[----:B------:R-:W-:-:S04]  /*aa50*/  HFMA2 R3, -RZ, RZ, 0, 0 ;  /* 0x00000000ff037431 */ /* 0x000fc800000001ff */
[----:B------:R-:W-:Y:S05]  /*aa60*/  RET.REL.NODEC R2 `(_ZN7cutlass13device_kernelINS_4gemm6kernel13GemmUniversalIN4cute5tupleIJiiiiEEENS1_10collective13CollectiveMmaINS1_35MainloopSm100TmaUmmaWarpSpecializedILi8ELi2ELi4ENS5_IJNS4_1CILi1EEESB_SB_EEEEENS5_IJNSA_ILi128EEENSA_ILi64EEESF_EEENS_10bfloat16_tENS5_IJlSB_lEEESH_SI_NS4_8TiledMMAINS4_8MMA_AtomIJNS4_20SM100_MMA_F16BF16_SSISH_SH_fLi128ELi64ELNS4_4UMMA5MajorE0ELSN_0ELNSM_7ScaleInE0ELSO_0EEEEEENS4_6LayoutISC_NS5_IJNSA_ILi0EEESS_SS_EEEEENS5_IJNS4_10UnderscoreESV_SV_EEEEENS4_13SM90_TMA_LOADENS4_14ComposedLayoutINS4_7SwizzleILi3ELi4ELi3EEENS4_18smem_ptr_flag_bitsILi16EEENSR_INS5_IJNSA_ILi8EEESF_EEENS5_IJSF_SB_EEEEEEEvNS4_8identityESY_S18_vS19_EENS_8epilogue10collective18CollectiveEpilogueINS1B_23Sm100TmaWarpSpecializedILi3ELi2ELi32ELb1ELb0EEEJSG_NS5_IJNSR_ISE_SB_EENSR_INSA_ILi32EEESB_EEEEESH_SI_SH_SI_NS1B_6fusion15FusionCallbacksIS1F_NS1K_13LinCombEltActINS1B_6thread4SiLuESH_fSH_fLNS_15FloatRoundStyleE2EEESG_S1J_JEEENS4_5SM1004TMEM4LOAD26SM100_TMEM_LOAD_32dp32b32xESY_NSZ_INS10_ILi2ELi4ELi3EEES13_NSR_INS5_IJS14_S1H_EEENS5_IJS1H_SB_EEEEEEENS4_39AutoVectorizingCopyWithAssumedAlignmentILi128EEENS4_14SM90_TMA_STOREES20_S22_S22_EEEvvEEEEvNT_6ParamsE) ;  /* 0xffffff5402647950 */ /* 0x000fea0003c3ffff */
        .weak           $__internal_1_$__cuda_sm10x_tcgen05_guardrail_trap_phase_invalid_during_alloc
        .type           $__internal_1_$__cuda_sm10x_tcgen05_guardrail_trap_phase_invalid_during_alloc,@function
        .size           $__internal_1_$__cuda_sm10x_tcgen05_guardrail_trap_phase_invalid_during_alloc,($__internal_2_$__cuda_sm10x_tcgen05_guardrail_trap_unallocated_columns_being_dealloced - $__internal_1_$__cuda_sm10x_tcgen05_guardrail_trap_phase_invalid_during_alloc)
$__internal_1_$__cuda_sm10x_tcgen05_guardrail_trap_phase_invalid_during_alloc:
[----:B------:R-:W-:Y:S05]  /*aa70*/  BPT.TRAP 0x1 ;  /* 0x000000040000795c */ /* 0x000fea0000300000 */
[----:B------:R-:W-:-:S04]  /*aa80*/  MOV R3, 0x0 ;  /* 0x0000000000037802 */ /* 0x000fc80000000f00 */
[----:B------:R-:W-:Y:S05]  /*aa90*/  RET.REL.NODEC R2 `(_ZN7cutlass13device_kernelINS_4gemm6kernel13GemmUniversalIN4cute5tupleIJiiiiEEENS1_10collective13CollectiveMmaINS1_35MainloopSm100TmaUmmaWarpSpecializedILi8ELi2ELi4ENS5_IJNS4_1CILi1EEESB_SB_EEEEENS5_IJNSA_ILi128EEENSA_ILi64EEESF_EEENS_10bfloat16_tENS5_IJlSB_lEEESH_SI_NS4_8TiledMMAINS4_8MMA_AtomIJNS4_20SM100_MMA_F16BF16_SSISH_SH_fLi128ELi64ELNS4_4UMMA5MajorE0ELSN_0ELNSM_7ScaleInE0ELSO_0EEEEEENS4_6LayoutISC_NS5_IJNSA_ILi0EEESS_SS_EEEEENS5_IJNS4_10UnderscoreESV_SV_EEEEENS4_13SM90_TMA_LOADENS4_14ComposedLayoutINS4_7SwizzleILi3ELi4ELi3EEENS4_18smem_ptr_flag_bitsILi16EEENSR_INS5_IJNSA_ILi8EEESF_EEENS5_IJSF_SB_EEEEEEEvNS4_8identityESY_S18_vS19_EENS_8epilogue10collective18CollectiveEpilogueINS1B_23Sm100TmaWarpSpecializedILi3ELi2ELi32ELb1ELb0EEEJSG_NS5_IJNSR_ISE_SB_EENSR_INSA_ILi32EEESB_EEEEESH_SI_SH_SI_NS1B_6fusion15FusionCallbacksIS1F_NS1K_13LinCombEltActINS1B_6thread4SiLuESH_fSH_fLNS_15FloatRoundStyleE2EEESG_S1J_JEEENS4_5SM1004TMEM4LOAD26SM100_TMEM_LOAD_32dp32b32xESY_NSZ_INS10_ILi2ELi4ELi3EEES13_NSR_INS5_IJS14_S1H_EEENS5_IJS1H_SB_EEEEEEENS4_39AutoVectorizingCopyWithAssumedAlignmentILi128EEENS4_14SM90_TMA_STOREES20_S22_S22_EEEvvEEEEvNT_6ParamsE) ;  /* 0xffffff5402587950 */ /* 0x000fea0003c3ffff */
        .weak           $__internal_2_$__cuda_sm10x_tcgen05_guardrail_trap_unallocated_columns_being_dealloced
        .type           $__internal_2_$__cuda_sm10x_tcgen05_guardrail_trap_unallocated_columns_being_dealloced,@function
        .size           $__internal_2_$__cuda_sm10x_tcgen05_guardrail_trap_unallocated_columns_being_dealloced,($__internal_3_$__cuda_sm20_rcp_rn_f32_slowpath - $__internal_2_$__cuda_sm10x_tcgen05_guardrail_trap_unallocated_columns_being_dealloced)
$__internal_2_$__cuda_sm10x_tcgen05_guardrail_trap_unallocated_columns_being_dealloced:
[----:B------:R-:W-:Y:S05]  /*aaa0*/  BPT.TRAP 0x1 ;  /* 0x000000040000795c */ /* 0x000fea0000300000 */
[----:B------:R-:W-:-:S04]  /*aab0*/  HFMA2 R3, -RZ, RZ, 0, 0 ;  /* 0x00000000ff037431 */ /* 0x000fc800000001ff */
[----:B------:R-:W-:Y:S05]  /*aac0*/  RET.REL.NODEC R2 `(_ZN7cutlass13device_kernelINS_4gemm6kernel13GemmUniversalIN4cute5tupleIJiiiiEEENS1_10collective13CollectiveMmaINS1_35MainloopSm100TmaUmmaWarpSpecializedILi8ELi2ELi4ENS5_IJNS4_1CILi1EEESB_SB_EEEEENS5_IJNSA_ILi128EEENSA_ILi64EEESF_EEENS_10bfloat16_tENS5_IJlSB_lEEESH_SI_NS4_8TiledMMAINS4_8MMA_AtomIJNS4_20SM100_MMA_F16BF16_SSISH_SH_fLi128ELi64ELNS4_4UMMA5MajorE0ELSN_0ELNSM_7ScaleInE0ELSO_0EEEEEENS4_6LayoutISC_NS5_IJNSA_ILi0EEESS_SS_EEEEENS5_IJNS4_10UnderscoreESV_SV_EEEEENS4_13SM90_TMA_LOADENS4_14ComposedLayoutINS4_7SwizzleILi3ELi4ELi3EEENS4_18smem_ptr_flag_bitsILi16EEENSR_INS5_IJNSA_ILi8EEESF_EEENS5_IJSF_SB_EEEEEEEvNS4_8identityESY_S18_vS19_EENS_8epilogue10collective18CollectiveEpilogueINS1B_23Sm100TmaWarpSpecializedILi3ELi2ELi32ELb1ELb0EEEJSG_NS5_IJNSR_ISE_SB_EENSR_INSA_ILi32EEESB_EEEEESH_SI_SH_SI_NS1B_6fusion15FusionCallbacksIS1F_NS1K_13LinCombEltActINS1B_6thread4SiLuESH_fSH_fLNS_15FloatRoundStyleE2EEESG_S1J_JEEENS4_5SM1004TMEM4LOAD26SM100_TMEM_LOAD_32dp32b32xESY_NSZ_INS10_ILi2ELi4ELi3EEES13_NSR_INS5_IJS14_S1H_EEENS5_IJS1H_SB_EEEEEEENS4_39AutoVectorizingCopyWithAssumedAlignmentILi128EEENS4_14SM90_TMA_STOREES20_S22_S22_EEEvvEEEEvNT_6ParamsE) ;  /* 0xffffff54024c7950 */ /* 0x000fea0003c3ffff */
        .weak           $__internal_3_$__cuda_sm20_rcp_rn_f32_slowpath
        .type           $__internal_3_$__cuda_sm20_rcp_rn_f32_slowpath,@function
        .size           $__internal_3_$__cuda_sm20_rcp_rn_f32_slowpath,(.L_x_263 - $__internal_3_$__cuda_sm20_rcp_rn_f32_slowpath)
$__internal_3_$__cuda_sm20_rcp_rn_f32_slowpath:
[----:B------:R-:W-:Y:S01]  /*aad0*/  IMAD.SHL.U32 R79, R82, 0x2, RZ ;  /* 0x00000002524f7824 */ /* 0x000fe200078e00ff */
[----:B------:R-:W-:Y:S04]  /*aae0*/  BSSY.RECONVERGENT B0, `(.L_x_258) ;  /* 0x0000030000007945 */ /* 0x000fe80003800200 */
[----:B------:R-:W-:-:S04]  /*aaf0*/  SHF.R.U32.HI R79, RZ, 0x18, R79 ;  /* 0x00000018ff4f7819 */ /* 0x000fc8000001164f */
[----:B------:R-:W-:-:S13]  /*ab00*/  ISETP.NE.U32.AND P0, PT, R79, RZ, PT ;  /* 0x000000ff4f00720c */ /* 0x000fda0003f05070 */
[----:B------:R-:W-:Y:S05]  /*ab10*/  @P0 BRA `(.L_x_259) ;  /* 0x0000000000280947 */ /* 0x000fea0003800000 */
[----:B------:R-:W-:-:S04]  /*ab20*/  SHF.L.U32 R64, R82, 0x1, RZ ;  /* 0x0000000152407819 */ /* 0x000fc800000006ff */
[----:B------:R-:W-:-:S13]  /*ab30*/  ISETP.NE.AND P0, PT, R64, RZ, PT ;  /* 0x000000ff4000720c */ /* 0x000fda0003f05270 */
[----:B------:R-:W-:Y:S01]  /*ab40*/  @P0 FFMA R79, R82, 1.84467440737095516160e+19, RZ ;  /* 0x5f800000524f0823 */ /* 0x000fe200000000ff */
[----:B------:R-:W-:Y:S08]  /*ab50*/  @!P0 MUFU.RCP R80, R82 ;  /* 0x0000005200508308 */ /* 0x000ff00000001000 */
[----:B------:R-:W1:Y:S02]  /*ab60*/  @P0 MUFU.RCP R64, R79 ;  /* 0x0000004f00400308 */ /* 0x000e640000001000 */
[----:B-1----:R-:W-:-:S04]  /*ab70*/  @P0 FFMA R79, R79, R64, -1 ;  /* 0xbf8000004f4f0423 */ /* 0x002fc80000000040 */
[----:B------:R-:W-:-:S04]  /*ab80*/  @P0 FADD.FTZ R79, -R79, -RZ ;  /* 0x800000ff4f4f0221 */ /* 0x000fc80000010100 */
[----:B------:R-:W-:-:S04]  /*ab90*/  @P0 FFMA R79, R64, R79, R64 ;  /* 0x0000004f404f0223 */ /* 0x000fc80000000040 */
[----:B------:R-:W-:Y:S01]  /*aba0*/  @P0 FFMA R80, R79, 1.84467440737095516160e+19, RZ ;  /* 0x5f8000004f500823 */ /* 0x000fe200000000ff */
[----:B------:R-:W-:Y:S05]  /*abb0*/  BRA `(.L_x_260) ;  /* 0x0000000000887947 */ /* 0x000fea0003800000 */
.L_x_259:
[----:B------:R-:W-:-:S04]  /*abc0*/  IADD3 R64, PT, PT, R79, -0xfd, RZ ;  /* 0xffffff034f407810 */ /* 0x000fc80007ffe0ff */
[----:B------:R-:W-:-:S13]  /*abd0*/  ISETP.GT.U32.AND P0, PT, R64, 0x1, PT ;  /* 0x000000014000780c */ /* 0x000fda0003f04070 */
[----:B------:R-:W-:Y:S05]  /*abe0*/  @P0 BRA `(.L_x_261) ;  /* 0x0000000000780947 */ /* 0x000fea0003800000 */
[----:B------:R-:W-:Y:S01]  /*abf0*/  LOP3.LUT R83, R82, 0x7fffff, RZ, 0xc0, !PT ;  /* 0x007fffff52537812 */ /* 0x000fe200078ec0ff */
[----:B------:R-:W-:Y:S02]  /*ac00*/  IMAD.MOV.U32 R80, RZ, RZ, 0x3 ;  /* 0x00000003ff507424 */ /* 0x000fe400078e00ff */
[----:B------:R-:W-:Y:S01]  /*ac10*/  VIADD R79, R79, 0xffffff04 ;  /* 0xffffff044f4f7836 */ /* 0x000fe20000000000 */
[----:B------:R-:W-:Y:S02]  /*ac20*/  LOP3.LUT R83, R83, 0x3f800000, RZ, 0xfc, !PT ;  /* 0x3f80000053537812 */ /* 0x000fe400078efcff */
[----:B------:R-:W-:Y:S02]  /*ac30*/  SHF.L.U32 R80, R80, R64, RZ ;  /* 0x0000004050507219 */ /* 0x000fe400000006ff */
[----:B------:R-:W1:Y:S02]  /*ac40*/  MUFU.RCP R84, R83 ;  /* 0x0000005300547308 */ /* 0x000e640000001000 */
[----:B-1----:R-:W-:-:S04]  /*ac50*/  FFMA R83, R83, R84, -1 ;  /* 0xbf80000053537423 */ /* 0x002fc80000000054 */
[----:B------:R-:W-:-:S04]  /*ac60*/  FADD.FTZ R83, -R83, -RZ ;  /* 0x800000ff53537221 */ /* 0x000fc80000010100 */
[CCC-:B------:R-:W-:Y:S01]  /*ac70*/  FFMA.RM R91, R84.reuse, R83.reuse, R84.reuse ;  /* 0x00000053545b7223 */ /* 0x1c0fe20000004054 */
[----:B------:R-:W-:-:S04]  /*ac80*/  FFMA.RP R83, R84, R83, R84 ;  /* 0x0000005354537223 */ /* 0x000fc80000008054 */
[C---:B------:R-:W-:Y:S02]  /*ac90*/  LOP3.LUT R84, R91.reuse, 0x7fffff, RZ, 0xc0, !PT ;  /* 0x007fffff5b547812 */ /* 0x040fe400078ec0ff */
[----:B------:R-:W-:Y:S02]  /*aca0*/  FSETP.NEU.FTZ.AND P0, PT, R91, R83, PT ;  /* 0x000000535b00720b */ /* 0x000fe40003f1d000 */
[----:B------:R-:W-:Y:S02]  /*acb0*/  LOP3.LUT R84, R84, 0x800000, RZ, 0xfc, !PT ;  /* 0x0080000054547812 */ /* 0x000fe400078efcff */
[----:B------:R-:W-:Y:S02]  /*acc0*/  SEL R83, RZ, 0xffffffff, !P0 ;  /* 0xffffffffff537807 */ /* 0x000fe40004000000 */
[----:B------:R-:W-:Y:S02]  /*acd0*/  LOP3.LUT R80, R80, R84, RZ, 0xc0, !PT ;  /* 0x0000005450507212 */ /* 0x000fe400078ec0ff */
[----:B------:R-:W-:Y:S01]  /*ace0*/  SHF.R.U32.HI R79, RZ, R79, R84 ;  /* 0x0000004fff4f7219 */ /* 0x000fe20000011654 */
[----:B------:R-:W-:Y:S01]  /*acf0*/  IMAD.MOV R83, RZ, RZ, -R83 ;  /* 0x000000ffff537224 */ /* 0x000fe200078e0a53 */
[----:B------:R-:W-:-:S04]  /*ad00*/  SHF.R.U32.HI R80, RZ, R64, R80 ;  /* 0x00000040ff507219 */ /* 0x000fc80000011650 */
[----:B------:R-:W-:Y:S02]  /*ad10*/  LOP3.LUT P1, RZ, R83, R64, R84, 0xf8, !PT ;  /* 0x0000004053ff7212 */ /* 0x000fe4000782f854 */
[C---:B------:R-:W-:Y:S02]  /*ad20*/  LOP3.LUT P2, RZ, R80.reuse, 0x1, RZ, 0xc0, !PT ;  /* 0x0000000150ff7812 */ /* 0x040fe4000784c0ff */
[----:B------:R-:W-:-:S04]  /*ad30*/  LOP3.LUT P0, RZ, R80, 0x2, RZ, 0xc0, !PT ;  /* 0x0000000250ff7812 */ /* 0x000fc8000780c0ff */
[----:B------:R-:W-:-:S04]  /*ad40*/  PLOP3.LUT P0, PT, P2, P1, P0, 0xe0, 0x0 ;  /* 0x000000000000781c */ /* 0x000fc80001703c00 */
[----:B------:R-:W-:-:S05]  /*ad50*/  SEL R64, RZ, 0x1, !P0 ;  /* 0x00000001ff407807 */ /* 0x000fca0004000000 */
[----:B------:R-:W-:-:S05]  /*ad60*/  IMAD.MOV R64, RZ, RZ, -R64 ;  /* 0x000000ffff407224 */ /* 0x000fca00078e0a40 */
[----:B------:R-:W-:-:S13]  /*ad70*/  ISETP.GE.AND P0, PT, R64, RZ, PT ;  /* 0x000000ff4000720c */ /* 0x000fda0003f06270 */
[----:B------:R-:W-:Y:S01]  /*ad80*/  @!P0 VIADD R79, R79, 0x1 ;  /* 0x000000014f4f8836 */ /* 0x000fe20000000000 */
[----:B------:R-:W-:-:S13]  /*ad90*/  LOP3.LUT P0, RZ, R82, 0x7fffff, RZ, 0xc0, !PT ;  /* 0x007fffff52ff7812 */ /* 0x000fda000780c0ff */
[----:B------:R-:W-:-:S05]  /*ada0*/  @!P0 IMAD.SHL.U32 R79, R79, 0x2, RZ ;  /* 0x000000024f4f8824 */ /* 0x000fca00078e00ff */
[----:B------:R-:W-:Y:S01]  /*adb0*/  LOP3.LUT R80, R79, 0x80000000, R82, 0xf8, !PT ;  /* 0x800000004f507812 */ /* 0x000fe200078ef852 */
[----:B------:R-:W-:Y:S05]  /*adc0*/  BRA `(.L_x_260) ;  /* 0x0000000000047947 */ /* 0x000fea0003800000 */
.L_x_261:
[----:B------:R1:W2:Y:S02]  /*add0*/  MUFU.RCP R80, R82 ;  /* 0x0000005200507308 */ /* 0x0002a40000001000 */
.L_x_260:
[----:B------:R-:W-:Y:S05]  /*ade0*/  BSYNC.RECONVERGENT B0 ;  /* 0x0000000000007941 */ /* 0x000fea0003800200 */
.L_x_258:
[----:B--2---:R-:W-:Y:S02]  /*adf0*/  MOV R64, R80 ;  /* 0x0000005000407202 */ /* 0x004fe40000000f00 */
[----:B------:R-:W-:Y:S01]  /*ae00*/  MOV R80, R81 ;  /* 0x0000005100507202 */ /* 0x000fe20000000f00 */
[----:B------:R-:W-:-:S04]  /*ae10*/  HFMA2 R81, -RZ, RZ, 0, 0 ;  /* 0x00000000ff517431 */ /* 0x000fc800000001ff */
[----:B-1----:R-:W-:Y:S05]  /*ae20*/  RET.REL.NODEC R80 `(_ZN7cutlass13device_kernelINS_4gemm6kernel13GemmUniversalIN4cute5tupleIJiiiiEEENS1_10collective13CollectiveMmaINS1_35MainloopSm100TmaUmmaWarpSpecializedILi8ELi2ELi4ENS5_IJNS4_1CILi1EEESB_SB_EEEEENS5_IJNSA_ILi128EEENSA_ILi64EEESF_EEENS_10bfloat16_tENS5_IJlSB_lEEESH_SI_NS4_8TiledMMAINS4_8MMA_AtomIJNS4_20SM100_MMA_F16BF16_SSISH_SH_fLi128ELi64ELNS4_4UMMA5MajorE0ELSN_0ELNSM_7ScaleInE0ELSO_0EEEEEENS4_6LayoutISC_NS5_IJNSA_ILi0EEESS_SS_EEEEENS5_IJNS4_10UnderscoreESV_SV_EEEEENS4_13SM90_TMA_LOADENS4_14ComposedLayoutINS4_7SwizzleILi3ELi4ELi3EEENS4_18smem_ptr_flag_bitsILi16EEENSR_INS5_IJNSA_ILi8EEESF_EEENS5_IJSF_SB_EEEEEEEvNS4_8identityESY_S18_vS19_EENS_8epilogue10collective18CollectiveEpilogueINS1B_23Sm100TmaWarpSpecializedILi3ELi2ELi32ELb1ELb0EEEJSG_NS5_IJNSR_ISE_SB_EENSR_INSA_ILi32EEESB_EEEEESH_SI_SH_SI_NS1B_6fusion15FusionCallbacksIS1F_NS1K_13LinCombEltActINS1B_6thread4SiLuESH_fSH_fLNS_15FloatRoundStyleE2EEESG_S1J_JEEENS4_5SM1004TMEM4LOAD26SM100_TMEM_LOAD_32dp32b32xESY_NSZ_INS10_ILi2ELi4ELi3EEES13_NSR_INS5_IJS14_S1H_EEENS5_IJS1H_SB_EEEEEEENS4_39AutoVectorizingCopyWithAssumedAlignmentILi128EEENS4_14SM90_TMA_STOREES20_S22_S22_EEEvvEEEEvNT_6ParamsE) ;  /* 0xffffff5050747950 */ /* 0x002fea0003c3ffff */
.L_x_262:
[----:B------:R-:W-:-:S00]  /*ae30*/  BRA `(.L_x_262) ;  /* 0xfffffffc00fc7947 */ /* 0x000fc0000383ffff */
[----:B------:R-:W-:-:S00]  /*ae40*/  NOP ;  /* 0x0000000000007918 */ /* 0x000fc00000000000 */
        /* <DEDUP_REMOVED lines=11> */
.L_x_263:


//--------------------- .nv.global.init           --------------------------
	.section	.nv.global.init,"aw",@progbits
.nv.global.init:
	.type		$str$27,@object
	.size		$str$27,($str$28 - $str$27)
$str$27:
        /*0000*/ 	.byte	0x28, 0x61, 0x64, 0x64, 0x72, 0x65, 0x73, 0x73, 0x20, 0x26, 0x20, 0x6d, 0x61, 0x73, 0x6b, 0x29
        /*0010*/ 	.byte	0x20, 0x3d, 0x3d, 0x20, 0x30, 0x00
	.type		$str$28,@object
	.size		$str$28,($str$26 - $str$28)
$str$28:
        /*0016*/ 	.byte	0x2f, 0x74, 0x6d, 0x70, 0x2f, 0x63, 0x75, 0x74, 0x6c, 0x61, 0x73, 0x73, 0x5f, 0x73, 0x77, 0x65
        /*0026*/ 	.byte	0x65, 0x70, 0x5f, 0x73, 0x72, 0x63, 0x2f, 0x69, 0x6e, 0x63, 0x6c, 0x75, 0x64, 0x65, 0x2f, 0x63
        /*0036*/ 	.byte	0x75, 0x74, 0x65, 0x2f, 0x70, 0x6f, 0x69, 0x6e, 0x74, 0x65, 0x72, 0x5f, 0x66, 0x6c, 0x61, 0x67
        /*0046*/ 	.byte	0x67, 0x65, 0x64, 0x2e, 0x68, 0x70, 0x70, 0x00
	.type		$str$26,@object
	.size		$str$26,($str$25 - $str$26)
$str$26:
        /*004e*/ 	.byte	0x2f, 0x74, 0x6d, 0x70, 0x2f, 0x63, 0x75, 0x74, 0x6c, 0x61, 0x73, 0x73, 0x5f, 0x73, 0x77, 0x65
        /*005e*/ 	.byte	0x65, 0x70, 0x5f, 0x73, 0x72, 0x63, 0x2f, 0x69, 0x6e, 0x63, 0x6c, 0x75, 0x64, 0x65, 0x2f, 0x63
        /*006e*/ 	.byte	0x75, 0x74, 0x65, 0x2f, 0x61, 0x74, 0x6f, 0x6d, 0x2f, 0x63, 0x6f, 0x70, 0x79, 0x5f, 0x74, 0x72
        /*007e*/ 	.byte	0x61, 0x69, 0x74, 0x73, 0x5f, 0x73, 0x6d, 0x31, 0x30, 0x30, 0x2e, 0x68, 0x70, 0x70, 0x00
	.type		$str$25,@object
	.size		$str$25,(__unnamed_1 - $str$25)
$str$25:
        /*008d*/ 	.byte	0x28, 0x28, 0x75, 0x69, 0x6e, 0x74, 0x33, 0x32, 0x5f, 0x74, 0x28, 0x74, 0x68, 0x72, 0x65, 0x61
        /*009d*/ 	.byte	0x64, 0x49, 0x64, 0x78, 0x2e, 0x78, 0x29, 0x20, 0x2f, 0x20, 0x33, 0x32, 0x29, 0x20, 0x25, 0x20
        /*00ad*/ 	.byte	0x34, 0x29, 0x20, 0x3d, 0x3d, 0x20, 0x28, 0x28, 0x28, 0x74, 0x6d, 0x65, 0x6d, 0x5f, 0x61, 0x64
        /*00bd*/ 	.byte	0x64, 0x72, 0x20, 0x3e, 0x3e, 0x20, 0x31, 0x36, 0x29, 0x20, 0x2f, 0x20, 0x33, 0x32, 0x29, 0x20
        /*00cd*/ 	.byte	0x25, 0x20, 0x34, 0x29, 0x00
	.type		__unnamed_1,@object
	.size		__unnamed_1,(__unnamed_2 - __unnamed_1)
__unnamed_1:
        /*00d2*/ 	.byte	0x61, 0x75, 0x74, 0x6f, 0x20, 0x63, 0x75, 0x74, 0x65, 0x3a, 0x3a, 0x61, 0x73, 0x5f, 0x70, 0x6f
        /* <DEDUP_REMOVED lines=24> */
        /*0262*/ 	.byte	0x34, 0x30, 0x39, 0x36, 0x3e, 0x3e, 0x3e, 0x3e, 0x5d, 0x00
	.type		__unnamed_2,@object
	.size		__unnamed_2,(.L_2 - __unnamed_2)
__unnamed_2:
        /* <DEDUP_REMOVED lines=42> */
        /*050c*/ 	.byte	0x3e, 0x3e, 0x5d, 0x00
.L_2:


//--------------------- .nv.shared._ZN7cutlass13device_kernelINS_4gemm6kernel13GemmUniversalIN4cute5tupleIJiiiiEEENS1_10collective13CollectiveMmaINS1_35MainloopSm100TmaUmmaWarpSpecializedILi8ELi2ELi4ENS5_IJNS4_1CILi1EEESB_SB_EEEEENS5_IJNSA_ILi128EEENSA_ILi64EEESF_EEENS_10bfloat16_tENS5_IJlSB_lEEESH_SI_NS4_8TiledMMAINS4_8MMA_AtomIJNS4_20SM100_MMA_F16BF16_SSISH_SH_fLi128ELi64ELNS4_4UMMA5MajorE0ELSN_0ELNSM_7ScaleInE0ELSO_0EEEEEENS4_6LayoutISC_NS5_IJNSA_ILi0EEESS_SS_EEEEENS5_IJNS4_10UnderscoreESV_SV_EEEEENS4_13SM90_TMA_LOADENS4_14ComposedLayoutINS4_7SwizzleILi3ELi4ELi3EEENS4_18smem_ptr_flag_bitsILi16EEENSR_INS5_IJNSA_ILi8EEESF_EEENS5_IJSF_SB_EEEEEEEvNS4_8identityESY_S18_vS19_EENS_8epilogue10collective18CollectiveEpilogueINS1B_23Sm100TmaWarpSpecializedILi3ELi2ELi32ELb1ELb0EEEJSG_NS5_IJNSR_ISE_SB_EENSR_INSA_ILi32EEESB_EEEEESH_SI_SH_SI_NS1B_6fusion15FusionCallbacksIS1F_NS1K_13LinCombEltActINS1B_6thread4SiLuESH_fSH_fLNS_15FloatRoundStyleE2EEESG_S1J_JEEENS4_5SM1004TMEM4LOAD26SM100_TMEM_LOAD_32dp32b32xESY_NSZ_INS10_ILi2ELi4ELi3EEES13_NSR_INS5_IJS14_S1H_EEENS5_IJS1H_SB_EEEEEEENS4_39AutoVectorizingCopyWithAssumedAlignmentILi128EEENS4_14SM90_TMA_STOREES20_S22_S22_EEEvvEEEEvNT_6ParamsE --------------------------
	.section	.nv.shared._ZN7cutlass13device_kernelINS_4gemm6kernel13GemmUniversalIN4cute5tupleIJiiiiEEENS1_10collective13CollectiveMmaINS1_35MainloopSm100TmaUmmaWarpSpecializedILi8ELi2ELi4ENS5_IJNS4_1CILi1EEESB_SB_EEEEENS5_IJNSA_ILi128EEENSA_ILi64EEESF_EEENS_10bfloat16_tENS5_IJlSB_lEEESH_SI_NS4_8TiledMMAINS4_8MMA_AtomIJNS4_20SM100_MMA_F16BF16_SSISH_SH_fLi128ELi64ELNS4_4UMMA5MajorE0ELSN_0ELNSM_7ScaleInE0ELSO_0EEEEEENS4_6LayoutISC_NS5_IJNSA_ILi0EEESS_SS_EEEEENS5_IJNS4_10UnderscoreESV_SV_EEEEENS4_13SM90_TMA_LOADENS4_14ComposedLayoutINS4_7SwizzleILi3ELi4ELi3EEENS4_18smem_ptr_flag_bitsILi16EEENSR_INS5_IJNSA_ILi8EEESF_EEENS5_IJSF_SB_EEEEEEEvNS4_8identityESY_S18_vS19_EENS_8epilogue10collective18CollectiveEpilogueINS1B_23Sm100TmaWarpSpecializedILi3ELi2ELi32ELb1ELb0EEEJSG_NS5_IJNSR_ISE_SB_EENSR_INSA_ILi32EEESB_EEEEESH_SI_SH_SI_NS1B_6fusion15FusionCallbacksIS1F_NS1K_13LinCombEltActINS1B_6thread4SiLuESH_fSH_fLNS_15FloatRoundStyleE2EEESG_S1J_JEEENS4_5SM1004TMEM4LOAD26SM100_TMEM_LOAD_32dp32b32xESY_NSZ_INS10_ILi2ELi4ELi3EEES13_NSR_INS5_IJS14_S1H_EEENS5_IJS1H_SB_EEEEEEENS4_39AutoVectorizingCopyWithAssumedAlignmentILi128EEENS4_14SM90_TMA_STOREES20_S22_S22_EEEvvEEEEvNT_6ParamsE,"aw",@nobits
	.sectionflags	@""
	.align	16
	.zero		1024


//--------------------- .nv.shared.reserved.0     --------------------------
	.section	.nv.shared.reserved.0,"aw",@nobits
	.weak		__nv_reservedSMEM_offset_0_alias
	.size		__nv_reservedSMEM_offset_0_alias, 0, 64
	.other		__nv_reservedSMEM_offset_0_alias,@"STO_CUDA_RESERVED_SHARED STV_DEFAULT"
__nv_reservedSMEM_offset_0_alias:
	.zero		0
.nv.shared.reserved.0:
	.zero		64
	.weak		__nv_reservedSMEM_tcgen05_partition
	.type		__nv_reservedSMEM_tcgen05_partition,@object
	.size		__nv_reservedSMEM_tcgen05_partition,(.L_0 - __nv_reservedSMEM_tcgen05_partition)
__nv_reservedSMEM_tcgen05_partition:
	.zero		32
.L_0:


//--------------------- .nv.global                --------------------------
	.section	.nv.global,"aw",@nobits
.nv.global:
	.type		_ZN39_INTERNAL_0cc170c2_4_k_cu_2f4e2521_29514cute1_E,@object
	.size		_ZN39_INTERNAL_0cc170c2_4_k_cu_2f4e2521_29514cute1_E,(_ZN39_INTERNAL_0cc170c2_4_k_cu_2f4e2521_29514cuda3std3__45__cpo6cbeginE - _ZN39_INTERNAL_0cc170c2_4_k_cu_2f4e2521_29514cute1_E)
_ZN39_INTERNAL_0cc170c2_4_k_cu_2f4e2521_29514cute1_E:
	.zero		1
	.type		_ZN39_INTERNAL_0cc170c2_4_k_cu_2f4e2521_29514cuda3std3__45__cpo6cbeginE,@object
	.size		_ZN39_INTERNAL_0cc170c2_4_k_cu_2f4e2521_29514cuda3std3__45__cpo6cbeginE,(_ZN39_INTERNAL_0cc170c2_4_k_cu_2f4e2521_29514cuda3std3__48in_placeE - _ZN39_INTERNAL_0cc170c2_4_k_cu_2f4e2521_29514cuda3std3__45__cpo6cbeginE)
_ZN39_INTERNAL_0cc170c2_4_k_cu_2f4e2521_29514cuda3std3__45__cpo6cbeginE:
	.zero		1
	.type		_ZN39_INTERNAL_0cc170c2_4_k_cu_2f4e2521_29514cuda3std3__48in_placeE,@object
	.size		_ZN39_INTERNAL_0cc170c2_4_k_cu_2f4e2521_29514cuda3std3__48in_placeE,(_ZN39_INTERNAL_0cc170c2_4_k_cu_2f4e2521_29514cuda3std6ranges3__45__cpo9iter_moveE - _ZN39_INTERNAL_0cc170c2_4_k_cu_2f4e2521_29514cuda3std3__48in_placeE)
_ZN39_INTERNAL_0cc170c2_4_k_cu_2f4e2521_29514cuda3std3__48in_placeE:
	.zero		1
	.type		_ZN39_INTERNAL_0cc170c2_4_k_cu_2f4e2521_29514cuda3std6ranges3__45__cpo9iter_moveE,@object
	.size		_ZN39_INTERNAL_0cc170c2_4_k_cu_2f4e2521_29514cuda3std6ranges3__45__cpo9iter_moveE,(_ZN39_INTERNAL_0cc170c2_4_k_cu_2f4e2521_29514cuda3std3__45__cpo5beginE - _ZN39_INTERNAL_0cc170c2_4_k_cu_2f4e2521_29514cuda3std6ranges3__45__cpo9iter_moveE)
_ZN39_INTERNAL_0cc170c2_4_k_cu_2f4e2521_29514cuda3std6ranges3__45__cpo9iter_moveE:
	.zero		1
	.type		_ZN39_INTERNAL_0cc170c2_4_k_cu_2f4e2521_29514cuda3std3__45__cpo5beginE,@object
	.size		_ZN39_INTERNAL_0cc170c2_4_k_cu_2f4e2521_29514cuda3std3__45__cpo5beginE,(_ZN39_INTERNAL_0cc170c2_4_k_cu_2f4e2521_29514cuda3std3__441_GLOBAL__N__0cc170c2_4_k_cu_2f4e2521_29516ignoreE - _ZN39_INTERNAL_0cc170c2_4_k_cu_2f4e2521_29514cuda3std3__45__cpo5beginE)
_ZN39_INTERNAL_0cc170c2_4_k_cu_2f4e2521_29514cuda3std3__45__cpo5beginE:
	.zero		1
	.type		_ZN39_INTERNAL_0cc170c2_4_k_cu_2f4e2521_29514cuda3std3__441_GLOBAL__N__0cc170c2_4_k_cu_2f4e2521_29516ignoreE,@object
	.size		_ZN39_INTERNAL_0cc170c2_4_k_cu_2f4e2521_29514cuda3std3__441_GLOBAL__N__0cc170c2_4_k_cu_2f4e2521_29516ignoreE,(_ZN39_INTERNAL_0cc170c2_4_k_cu_2f4e2521_29514cute7productE - _ZN39_INTERNAL_0cc170c2_4_k_cu_2f4e2521_29514cuda3std3__441_GLOBAL__N__0cc170c2_4_k_cu_2f4e2521_29516ignoreE)
_ZN39_INTERNAL_0cc170c2_4_k_cu_2f4e2521_29514cuda3std3__441_GLOBAL__N__0cc170c2_4_k_cu_2f4e2521_29516ignoreE:
	.zero		1
	.type		_ZN39_INTERNAL_0cc170c2_4_k_cu_2f4e2521_29514cute7productE,@object
	.size		_ZN39_INTERNAL_0cc170c2_4_k_cu_2f4e2521_29514cute7productE,(_ZN39_INTERNAL_0cc170c2_4_k_cu_2f4e2521_29514cuda3std3__45__cpo3endE - _ZN39_INTERNAL_0cc170c2_4_k_cu_2f4e2521_29514cute7productE)
_ZN39_INTERNAL_0cc170c2_4_k_cu_2f4e2521_29514cute7productE:
	.zero		1
	.type		_ZN39_INTERNAL_0cc170c2_4_k_cu_2f4e2521_29514cuda3std3__45__cpo3endE,@object
	.size		_ZN39_INTERNAL_0cc170c2_4_k_cu_2f4e2521_29514cuda3std3__45__cpo3endE,(_ZN39_INTERNAL_0cc170c2_4_k_cu_2f4e2521_29514cuda3std3__419piecewise_constructE - _ZN39_INTERNAL_0cc170c2_4_k_cu_2f4e2521_29514cuda3std3__45__cpo3endE)
_ZN39_INTERNAL_0cc170c2_4_k_cu_2f4e2521_29514cuda3std3__45__cpo3endE:
	.zero		1
	.type		_ZN39_INTERNAL_0cc170c2_4_k_cu_2f4e2521_29514cuda3std3__419piecewise_constructE,@object
	.size		_ZN39_INTERNAL_0cc170c2_4_k_cu_2f4e2521_29514cuda3std3__419piecewise_constructE,(_ZN39_INTERNAL_0cc170c2_4_k_cu_2f4e2521_29514cuda3std3__45__cpo4cendE - _ZN39_INTERNAL_0cc170c2_4_k_cu_2f4e2521_29514cuda3std3__419piecewise_constructE)
_ZN39_INTERNAL_0cc170c2_4_k_cu_2f4e2521_29514cuda3std3__419piecewise_constructE:
	.zero		1
	.type		_ZN39_INTERNAL_0cc170c2_4_k_cu_2f4e2521_29514cuda3std3__45__cpo4cendE,@object
	.size		_ZN39_INTERNAL_0cc170c2_4_k_cu_2f4e2521_29514cuda3std3__45__cpo4cendE,(_ZN39_INTERNAL_0cc170c2_4_k_cu_2f4e2521_29514cuda3std6ranges3__45__cpo4swapE - _ZN39_INTERNAL_0cc170c2_4_k_cu_2f4e2521_29514cuda3std3__45__cpo4cendE)
_ZN39_INTERNAL_0cc170c2_4_k_cu_2f4e2521_29514cuda3std3__45__cpo4cendE:
	.zero		1
	.type		_ZN39_INTERNAL_0cc170c2_4_k_cu_2f4e2521_29514cuda3std6ranges3__45__cpo4swapE,@object
	.size		_ZN39_INTERNAL_0cc170c2_4_k_cu_2f4e2521_29514cuda3std6ranges3__45__cpo4swapE,(.L_10 - _ZN39_INTERNAL_0cc170c2_4_k_cu_2f4e2521_29514cuda3std6ranges3__45__cpo4swapE)
_ZN39_INTERNAL_0cc170c2_4_k_cu_2f4e2521_29514cuda3std6ranges3__45__cpo4swapE:
	.zero		1
.L_10:


//--------------------- .nv.constant0._ZN7cutlass13device_kernelINS_4gemm6kernel13GemmUniversalIN4cute5tupleIJiiiiEEENS1_10collective13CollectiveMmaINS1_35MainloopSm100TmaUmmaWarpSpecializedILi8ELi2ELi4ENS5_IJNS4_1CILi1EEESB_SB_EEEEENS5_IJNSA_ILi128EEENSA_ILi64EEESF_EEENS_10bfloat16_tENS5_IJlSB_lEEESH_SI_NS4_8TiledMMAINS4_8MMA_AtomIJNS4_20SM100_MMA_F16BF16_SSISH_SH_fLi128ELi64ELNS4_4UMMA5MajorE0ELSN_0ELNSM_7ScaleInE0ELSO_0EEEEEENS4_6LayoutISC_NS5_IJNSA_ILi0EEESS_SS_EEEEENS5_IJNS4_10UnderscoreESV_SV_EEEEENS4_13SM90_TMA_LOADENS4_14ComposedLayoutINS4_7SwizzleILi3ELi4ELi3EEENS4_18smem_ptr_flag_bitsILi16EEENSR_INS5_IJNSA_ILi8EEESF_EEENS5_IJSF_SB_EEEEEEEvNS4_8identityESY_S18_vS19_EENS_8epilogue10collective18CollectiveEpilogueINS1B_23Sm100TmaWarpSpecializedILi3ELi2ELi32ELb1ELb0EEEJSG_NS5_IJNSR_ISE_SB_EENSR_INSA_ILi32EEESB_EEEEESH_SI_SH_SI_NS1B_6fusion15FusionCallbacksIS1F_NS1K_13LinCombEltActINS1B_6thread4SiLuESH_fSH_fLNS_15FloatRoundStyleE2EEESG_S1J_JEEENS4_5SM1004TMEM4LOAD26SM100_TMEM_LOAD_32dp32b32xESY_NSZ_INS10_ILi2ELi4ELi3EEES13_NSR_INS5_IJS14_S1H_EEENS5_IJS1H_SB_EEEEEEENS4_39AutoVectorizingCopyWithAssumedAlignmentILi128EEENS4_14SM90_TMA_STOREES20_S22_S22_EEEvvEEEEvNT_6ParamsE --------------------------
	.section	.nv.constant0._ZN7cutlass13device_kernelINS_4gemm6kernel13GemmUniversalIN4cute5tupleIJiiiiEEENS1_10collective13CollectiveMmaINS1_35MainloopSm100TmaUmmaWarpSpecializedILi8ELi2ELi4ENS5_IJNS4_1CILi1EEESB_SB_EEEEENS5_IJNSA_ILi128EEENSA_ILi64EEESF_EEENS_10bfloat16_tENS5_IJlSB_lEEESH_SI_NS4_8TiledMMAINS4_8MMA_AtomIJNS4_20SM100_MMA_F16BF16_SSISH_SH_fLi128ELi64ELNS4_4UMMA5MajorE0ELSN_0ELNSM_7ScaleInE0ELSO_0EEEEEENS4_6LayoutISC_NS5_IJNSA_ILi0EEESS_SS_EEEEENS5_IJNS4_10UnderscoreESV_SV_EEEEENS4_13SM90_TMA_LOADENS4_14ComposedLayoutINS4_7SwizzleILi3ELi4ELi3EEENS4_18smem_ptr_flag_bitsILi16EEENSR_INS5_IJNSA_ILi8EEESF_EEENS5_IJSF_SB_EEEEEEEvNS4_8identityESY_S18_vS19_EENS_8epilogue10collective18CollectiveEpilogueINS1B_23Sm100TmaWarpSpecializedILi3ELi2ELi32ELb1ELb0EEEJSG_NS5_IJNSR_ISE_SB_EENSR_INSA_ILi32EEESB_EEEEESH_SI_SH_SI_NS1B_6fusion15FusionCallbacksIS1F_NS1K_13LinCombEltActINS1B_6thread4SiLuESH_fSH_fLNS_15FloatRoundStyleE2EEESG_S1J_JEEENS4_5SM1004TMEM4LOAD26SM100_TMEM_LOAD_32dp32b32xESY_NSZ_INS10_ILi2ELi4ELi3EEES13_NSR_INS5_IJS14_S1H_EEENS5_IJS1H_SB_EEEEEEENS4_39AutoVectorizingCopyWithAssumedAlignmentILi128EEENS4_14SM90_TMA_STOREES20_S22_S22_EEEvvEEEEvNT_6ParamsE,"a",@progbits
	.sectionflags	@""
	.align	4
.nv.constant0._ZN7cutlass13device_kernelINS_4gemm6kernel13GemmUniversalIN4cute5tupleIJiiiiEEENS1_10collective13CollectiveMmaINS1_35MainloopSm100TmaUmmaWarpSpecializedILi8ELi2ELi4ENS5_IJNS4_1CILi1EEESB_SB_EEEEENS5_IJNSA_ILi128EEENSA_ILi64EEESF_EEENS_10bfloat16_tENS5_IJlSB_lEEESH_SI_NS4_8TiledMMAINS4_8MMA_AtomIJNS4_20SM100_MMA_F16BF16_SSISH_SH_fLi128ELi64ELNS4_4UMMA5MajorE0ELSN_0ELNSM_7ScaleInE0ELSO_0EEEEEENS4_6LayoutISC_NS5_IJNSA_ILi0EEESS_SS_EEEEENS5_IJNS4_10UnderscoreESV_SV_EEEEENS4_13SM90_TMA_LOADENS4_14ComposedLayoutINS4_7SwizzleILi3ELi4ELi3EEENS4_18smem_ptr_flag_bitsILi16EEENSR_INS5_IJNSA_ILi8EEESF_EEENS5_IJSF_SB_EEEEEEEvNS4_8identityESY_S18_vS19_EENS_8epilogue10collective18CollectiveEpilogueINS1B_23Sm100TmaWarpSpecializedILi3ELi2ELi32ELb1ELb0EEEJSG_NS5_IJNSR_ISE_SB_EENSR_INSA_ILi32EEESB_EEEEESH_SI_SH_SI_NS1B_6fusion15FusionCallbacksIS1F_NS1K_13LinCombEltActINS1B_6thread4SiLuESH_fSH_fLNS_15FloatRoundStyleE2EEESG_S1J_JEEENS4_5SM1004TMEM4LOAD26SM100_TMEM_LOAD_32dp32b32xESY_NSZ_INS10_ILi2ELi4ELi3EEES13_NSR_INS5_IJS14_S1H_EEENS5_IJS1H_SB_EEEEEEENS4_39AutoVectorizingCopyWithAssumedAlignmentILi128EEENS4_14SM90_TMA_STOREES20_S22_S22_EEEvvEEEEvNT_6ParamsE:
	.zero		2944


//--------------------- SYMBOLS --------------------------

	.type		.nv.reservedSmem.offset0,@object
	.size		.nv.reservedSmem.offset0,0x4
	.type		.nv.reservedSmem.cap,@object
	.size		.nv.reservedSmem.cap,0x4
	.type		__assertfail,@function
